//
// Generated by NVIDIA NVVM Compiler
//
// Compiler Build ID: CL-36424714
// Cuda compilation tools, release 13.0, V13.0.88
// Based on NVVM 20.0.0
//

.version 9.0
.target sm_100
.address_size 64

	// .globl	srsi_batch_f32
.extern .shared .align 16 .b8 smem[];
.extern .shared .align 16 .b8 smem2[];

.visible .entry srsi_batch_f32(
	.param .u64 .ptr .align 1 srsi_batch_f32_param_0,
	.param .u64 .ptr .align 1 srsi_batch_f32_param_1,
	.param .u64 .ptr .align 1 srsi_batch_f32_param_2,
	.param .u64 .ptr .align 1 srsi_batch_f32_param_3,
	.param .u32 srsi_batch_f32_param_4,
	.param .u32 srsi_batch_f32_param_5,
	.param .u32 srsi_batch_f32_param_6,
	.param .u32 srsi_batch_f32_param_7,
	.param .u64 .ptr .align 1 srsi_batch_f32_param_8,
	.param .u64 .ptr .align 1 srsi_batch_f32_param_9
)
{
	.reg .pred 	%p<58>;
	.reg .b32 	%r<200>;
	.reg .b32 	%f<48>;
	.reg .b64 	%rd<31>;

	ld.param.u64 	%rd9, [srsi_batch_f32_param_0];
	ld.param.u64 	%rd4, [srsi_batch_f32_param_1];
	ld.param.u64 	%rd5, [srsi_batch_f32_param_2];
	ld.param.u64 	%rd6, [srsi_batch_f32_param_3];
	ld.param.u32 	%r81, [srsi_batch_f32_param_4];
	ld.param.u32 	%r82, [srsi_batch_f32_param_5];
	ld.param.u32 	%r83, [srsi_batch_f32_param_6];
	ld.param.u32 	%r84, [srsi_batch_f32_param_7];
	ld.param.u64 	%rd7, [srsi_batch_f32_param_8];
	ld.param.u64 	%rd8, [srsi_batch_f32_param_9];
	cvta.to.global.u64 	%rd1, %rd9;
	mov.u32 	%r1, %ctaid.x;
	setp.ge.s32 	%p1, %r1, %r84;
	@%p1 bra 	$L__BB0_58;
	cvta.to.global.u64 	%rd10, %rd4;
	cvta.to.global.u64 	%rd11, %rd5;
	cvta.to.global.u64 	%rd12, %rd6;
	mul.wide.u32 	%rd13, %r1, 4;
	add.s64 	%rd14, %rd10, %rd13;
	ld.global.nc.u32 	%r2, [%rd14];
	add.s64 	%rd15, %rd11, %rd13;
	ld.global.nc.u32 	%r85, [%rd15];
	add.s64 	%rd16, %rd12, %rd13;
	ld.global.nc.u32 	%r86, [%rd16];
	min.s32 	%r87, %r2, %r85;
	min.s32 	%r88, %r87, %r86;
	setp.lt.s32 	%p2, %r88, 1;
	@%p2 bra 	$L__BB0_58;
	add.s32 	%r5, %r83, %r82;
	add.s32 	%r89, %r5, %r2;
	add.s32 	%r179, %r89, -1;
	add.s32 	%r90, %r85, %r179;
	add.s32 	%r7, %r90, -1;
	setp.ge.s32 	%p3, %r5, %r81;
	@%p3 bra 	$L__BB0_58;
	mul.lo.s32 	%r91, %r81, %r1;
	cvta.to.global.u64 	%rd17, %rd7;
	mul.wide.s32 	%rd18, %r91, 4;
	add.s64 	%rd2, %rd17, %rd18;
	cvta.to.global.u64 	%rd19, %rd8;
	add.s64 	%rd3, %rd19, %rd18;
	mov.u32 	%r8, %tid.x;
	setp.ge.s32 	%p4, %r8, %r81;
	@%p4 bra 	$L__BB0_6;
	mov.u32 	%r9, %ntid.x;
	mov.u32 	%r163, %r8;
$L__BB0_5:
	mul.wide.s32 	%rd20, %r163, 4;
	add.s64 	%rd21, %rd2, %rd20;
	mov.b32 	%r92, 2143289344;
	st.global.u32 	[%rd21], %r92;
	add.s64 	%rd22, %rd3, %rd20;
	st.global.u32 	[%rd22], %r92;
	add.s32 	%r163, %r163, %r9;
	setp.lt.s32 	%p5, %r163, %r81;
	@%p5 bra 	$L__BB0_5;
$L__BB0_6:
	bar.sync 	0;
	setp.ne.s32 	%p6, %r8, 0;
	@%p6 bra 	$L__BB0_58;
	shl.b32 	%r94, %r2, 2;
	mov.u32 	%r95, smem;
	add.s32 	%r12, %r95, %r94;
	add.s32 	%r13, %r12, %r94;
	add.s32 	%r14, %r13, %r94;
	setp.lt.u32 	%p7, %r2, 2;
	mov.b32 	%r192, 0;
	mov.u32 	%r171, %r192;
	mov.u32 	%r189, %r192;
	mov.u32 	%r169, %r192;
	@%p7 bra 	$L__BB0_13;
	add.s32 	%r15, %r2, -1;
	mov.b32 	%r168, 0;
	mov.u32 	%r169, %r168;
	mov.u32 	%r189, %r168;
	mov.u32 	%r171, %r168;
	mov.u32 	%r192, %r168;
$L__BB0_9:
	mov.u32 	%r26, %r192;
	mov.u32 	%r192, %r171;
	mov.u32 	%r24, %r189;
	add.s32 	%r27, %r168, %r5;
	mul.wide.s32 	%rd23, %r27, 4;
	add.s64 	%rd24, %rd1, %rd23;
	ld.global.nc.f32 	%f1, [%rd24];
	setp.eq.s32 	%p8, %r24, %r169;
	mov.u32 	%r189, %r169;
	@%p8 bra 	$L__BB0_21;
	mov.u32 	%r173, %r169;
$L__BB0_11:
	mov.u32 	%r169, %r173;
	setp.eq.s32 	%p9, %r169, 0;
	selp.b32 	%r29, %r2, %r169, %p9;
	add.s32 	%r173, %r29, -1;
	setp.eq.s32 	%p10, %r173, %r24;
	@%p10 bra 	$L__BB0_19;
	shl.b32 	%r97, %r29, 2;
	add.s32 	%r98, %r12, %r97;
	ld.shared.f32 	%f19, [%r98+-4];
	setp.ltu.f32 	%p11, %f19, %f1;
	mov.u32 	%r189, %r24;
	@%p11 bra 	$L__BB0_11;
	bra.uni 	$L__BB0_21;
$L__BB0_13:
	setp.ge.s32 	%p25, %r179, %r81;
	@%p25 bra 	$L__BB0_58;
	add.s32 	%r20, %r14, %r94;
	shl.b32 	%r119, %r85, 2;
	add.s32 	%r21, %r20, %r119;
	mov.f32 	%f40, 0f00000000;
	mov.b32 	%r180, 0;
	mov.u32 	%r181, %r180;
	mov.u32 	%r182, %r180;
	mov.u32 	%r183, %r180;
	mov.f32 	%f41, %f40;
$L__BB0_15:
	mov.u32 	%r51, %r192;
	mov.u32 	%r192, %r171;
	mov.u32 	%r49, %r189;
	mul.wide.s32 	%rd25, %r179, 4;
	add.s64 	%rd26, %rd1, %rd25;
	ld.global.nc.f32 	%f4, [%rd26];
	setp.eq.s32 	%p26, %r49, %r169;
	mov.u32 	%r189, %r169;
	@%p26 bra 	$L__BB0_30;
	mov.u32 	%r188, %r169;
$L__BB0_17:
	mov.u32 	%r169, %r188;
	setp.eq.s32 	%p27, %r169, 0;
	selp.b32 	%r53, %r2, %r169, %p27;
	add.s32 	%r188, %r53, -1;
	setp.eq.s32 	%p28, %r188, %r49;
	@%p28 bra 	$L__BB0_28;
	shl.b32 	%r120, %r53, 2;
	add.s32 	%r121, %r12, %r120;
	ld.shared.f32 	%f24, [%r121+-4];
	setp.ltu.f32 	%p29, %f24, %f4;
	mov.u32 	%r189, %r49;
	@%p29 bra 	$L__BB0_17;
	bra.uni 	$L__BB0_30;
$L__BB0_19:
	shl.b32 	%r99, %r24, 2;
	add.s32 	%r100, %r12, %r99;
	ld.shared.f32 	%f20, [%r100];
	setp.geu.f32 	%p12, %f20, %f1;
	mov.u32 	%r189, %r24;
	@%p12 bra 	$L__BB0_21;
	add.s32 	%r101, %r24, 1;
	setp.eq.s32 	%p13, %r101, %r2;
	selp.b32 	%r189, 0, %r101, %p13;
	mov.u32 	%r169, %r24;
$L__BB0_21:
	shl.b32 	%r102, %r169, 2;
	add.s32 	%r104, %r95, %r102;
	st.shared.u32 	[%r104], %r27;
	add.s32 	%r105, %r12, %r102;
	st.shared.f32 	[%r105], %f1;
	add.s32 	%r106, %r169, 1;
	setp.eq.s32 	%p14, %r106, %r2;
	selp.b32 	%r169, 0, %r106, %p14;
	setp.eq.s32 	%p15, %r26, %r192;
	mov.u32 	%r178, %r192;
	@%p15 bra 	$L__BB0_27;
	mov.u32 	%r176, %r192;
$L__BB0_23:
	mov.u32 	%r178, %r176;
	setp.eq.s32 	%p16, %r178, 0;
	selp.b32 	%r36, %r2, %r178, %p16;
	add.s32 	%r176, %r36, -1;
	setp.eq.s32 	%p17, %r176, %r26;
	@%p17 bra 	$L__BB0_25;
	shl.b32 	%r107, %r36, 2;
	add.s32 	%r108, %r14, %r107;
	ld.shared.f32 	%f21, [%r108+-4];
	setp.gtu.f32 	%p18, %f21, %f1;
	mov.u32 	%r192, %r26;
	@%p18 bra 	$L__BB0_23;
	bra.uni 	$L__BB0_27;
$L__BB0_25:
	shl.b32 	%r109, %r26, 2;
	add.s32 	%r110, %r14, %r109;
	ld.shared.f32 	%f22, [%r110];
	setp.leu.f32 	%p19, %f22, %f1;
	mov.u32 	%r192, %r26;
	@%p19 bra 	$L__BB0_27;
	add.s32 	%r111, %r26, 1;
	setp.eq.s32 	%p20, %r111, %r2;
	selp.b32 	%r192, 0, %r111, %p20;
	mov.u32 	%r178, %r26;
$L__BB0_27:
	shl.b32 	%r112, %r178, 2;
	add.s32 	%r113, %r13, %r112;
	st.shared.u32 	[%r113], %r27;
	add.s32 	%r114, %r14, %r112;
	st.shared.f32 	[%r114], %f1;
	add.s32 	%r115, %r178, 1;
	setp.eq.s32 	%p21, %r115, %r2;
	selp.b32 	%r171, 0, %r115, %p21;
	add.s32 	%r168, %r168, 1;
	setp.lt.s32 	%p22, %r168, %r15;
	add.s32 	%r116, %r27, 1;
	setp.lt.s32 	%p23, %r116, %r81;
	and.pred  	%p24, %p22, %p23;
	@%p24 bra 	$L__BB0_9;
	bra.uni 	$L__BB0_13;
$L__BB0_28:
	shl.b32 	%r122, %r49, 2;
	add.s32 	%r123, %r12, %r122;
	ld.shared.f32 	%f25, [%r123];
	setp.geu.f32 	%p30, %f25, %f4;
	mov.u32 	%r189, %r49;
	@%p30 bra 	$L__BB0_30;
	add.s32 	%r124, %r49, 1;
	setp.eq.s32 	%p31, %r124, %r2;
	selp.b32 	%r189, 0, %r124, %p31;
	mov.u32 	%r169, %r49;
$L__BB0_30:
	shl.b32 	%r125, %r169, 2;
	mov.u32 	%r126, smem;
	add.s32 	%r127, %r126, %r125;
	st.shared.u32 	[%r127], %r179;
	add.s32 	%r128, %r12, %r125;
	st.shared.f32 	[%r128], %f4;
	add.s32 	%r129, %r169, 1;
	setp.eq.s32 	%p32, %r129, %r2;
	selp.b32 	%r169, 0, %r129, %p32;
	setp.eq.s32 	%p33, %r51, %r192;
	mov.u32 	%r193, %r192;
	@%p33 bra 	$L__BB0_36;
	mov.u32 	%r191, %r192;
$L__BB0_32:
	mov.u32 	%r193, %r191;
	setp.eq.s32 	%p34, %r193, 0;
	selp.b32 	%r60, %r2, %r193, %p34;
	add.s32 	%r191, %r60, -1;
	setp.eq.s32 	%p35, %r191, %r51;
	@%p35 bra 	$L__BB0_34;
	shl.b32 	%r130, %r60, 2;
	add.s32 	%r131, %r14, %r130;
	ld.shared.f32 	%f26, [%r131+-4];
	setp.gtu.f32 	%p36, %f26, %f4;
	mov.u32 	%r192, %r51;
	@%p36 bra 	$L__BB0_32;
	bra.uni 	$L__BB0_36;
$L__BB0_34:
	shl.b32 	%r132, %r51, 2;
	add.s32 	%r133, %r14, %r132;
	ld.shared.f32 	%f27, [%r133];
	setp.leu.f32 	%p37, %f27, %f4;
	mov.u32 	%r192, %r51;
	@%p37 bra 	$L__BB0_36;
	add.s32 	%r134, %r51, 1;
	setp.eq.s32 	%p38, %r134, %r2;
	selp.b32 	%r192, 0, %r134, %p38;
	mov.u32 	%r193, %r51;
$L__BB0_36:
	shl.b32 	%r135, %r193, 2;
	add.s32 	%r136, %r13, %r135;
	st.shared.u32 	[%r136], %r179;
	add.s32 	%r137, %r14, %r135;
	st.shared.f32 	[%r137], %f4;
	add.s32 	%r138, %r193, 1;
	setp.eq.s32 	%p39, %r138, %r2;
	selp.b32 	%r171, 0, %r138, %p39;
	sub.s32 	%r66, %r179, %r2;
	setp.eq.s32 	%p40, %r189, %r169;
	@%p40 bra 	$L__BB0_39;
	shl.b32 	%r139, %r189, 2;
	mov.u32 	%r140, smem;
	add.s32 	%r141, %r140, %r139;
	ld.shared.u32 	%r142, [%r141];
	setp.gt.s32 	%p41, %r142, %r66;
	@%p41 bra 	$L__BB0_39;
	add.s32 	%r143, %r189, 1;
	setp.eq.s32 	%p42, %r143, %r2;
	selp.b32 	%r189, 0, %r143, %p42;
$L__BB0_39:
	setp.eq.s32 	%p43, %r192, %r171;
	@%p43 bra 	$L__BB0_42;
	shl.b32 	%r144, %r192, 2;
	add.s32 	%r145, %r13, %r144;
	ld.shared.u32 	%r146, [%r145];
	setp.gt.s32 	%p44, %r146, %r66;
	@%p44 bra 	$L__BB0_42;
	add.s32 	%r147, %r192, 1;
	setp.eq.s32 	%p45, %r147, %r2;
	selp.b32 	%r192, 0, %r147, %p45;
$L__BB0_42:
	setp.eq.s32 	%p46, %r189, %r169;
	mov.f32 	%f42, %f4;
	@%p46 bra 	$L__BB0_44;
	shl.b32 	%r148, %r189, 2;
	add.s32 	%r149, %r12, %r148;
	ld.shared.f32 	%f42, [%r149];
$L__BB0_44:
	setp.eq.s32 	%p47, %r192, %r171;
	mov.f32 	%f43, %f4;
	@%p47 bra 	$L__BB0_46;
	shl.b32 	%r150, %r192, 2;
	add.s32 	%r151, %r14, %r150;
	ld.shared.f32 	%f43, [%r151];
$L__BB0_46:
	abs.f32 	%f29, %f42;
	setp.equ.f32 	%p48, %f29, 0f7F800000;
	abs.f32 	%f30, %f43;
	setp.equ.f32 	%p49, %f30, 0f7F800000;
	or.pred  	%p50, %p48, %p49;
	setp.leu.f32 	%p51, %f42, %f43;
	mov.f32 	%f44, 0f42480000;
	or.pred  	%p52, %p50, %p51;
	@%p52 bra 	$L__BB0_48;
	sub.f32 	%f32, %f4, %f43;
	mul.f32 	%f33, %f32, 0f42C80000;
	sub.f32 	%f34, %f42, %f43;
	div.rn.f32 	%f44, %f33, %f34;
$L__BB0_48:
	setp.ge.s32 	%p53, %r181, %r85;
	@%p53 bra 	$L__BB0_50;
	shl.b32 	%r154, %r183, 2;
	add.s32 	%r155, %r20, %r154;
	st.shared.f32 	[%r155], %f44;
	add.s32 	%r181, %r181, 1;
	bra.uni 	$L__BB0_51;
$L__BB0_50:
	shl.b32 	%r152, %r183, 2;
	add.s32 	%r153, %r20, %r152;
	ld.shared.f32 	%f35, [%r153];
	sub.f32 	%f11, %f44, %f35;
	st.shared.f32 	[%r153], %f44;
	mov.f32 	%f44, %f11;
$L__BB0_51:
	add.s32 	%r73, %r183, 1;
	add.f32 	%f41, %f41, %f44;
	setp.lt.s32 	%p54, %r179, %r7;
	@%p54 bra 	$L__BB0_57;
	cvt.rn.f32.u32 	%f36, %r85;
	div.rn.f32 	%f46, %f41, %f36;
	mul.wide.s32 	%rd27, %r179, 4;
	add.s64 	%rd28, %rd2, %rd27;
	st.global.f32 	[%rd28], %f46;
	setp.ge.s32 	%p55, %r180, %r86;
	@%p55 bra 	$L__BB0_54;
	shl.b32 	%r158, %r182, 2;
	add.s32 	%r159, %r21, %r158;
	st.shared.f32 	[%r159], %f46;
	add.s32 	%r180, %r180, 1;
	bra.uni 	$L__BB0_55;
$L__BB0_54:
	shl.b32 	%r156, %r182, 2;
	add.s32 	%r157, %r21, %r156;
	ld.shared.f32 	%f37, [%r157];
	sub.f32 	%f15, %f46, %f37;
	st.shared.f32 	[%r157], %f46;
	mov.f32 	%f46, %f15;
$L__BB0_55:
	add.s32 	%r160, %r182, 1;
	rem.s32 	%r182, %r160, %r86;
	add.f32 	%f40, %f40, %f46;
	add.s32 	%r161, %r86, %r7;
	add.s32 	%r162, %r161, -1;
	setp.lt.s32 	%p56, %r179, %r162;
	@%p56 bra 	$L__BB0_57;
	cvt.rn.f32.u32 	%f38, %r86;
	div.rn.f32 	%f39, %f40, %f38;
	mul.wide.s32 	%rd29, %r179, 4;
	add.s64 	%rd30, %rd3, %rd29;
	st.global.f32 	[%rd30], %f39;
$L__BB0_57:
	add.s32 	%r179, %r179, 1;
	setp.ne.s32 	%p57, %r179, %r81;
	rem.s32 	%r183, %r73, %r85;
	@%p57 bra 	$L__BB0_15;
$L__BB0_58:
	ret;

}
	// .globl	srsi_many_series_one_param_f32
.visible .entry srsi_many_series_one_param_f32(
	.param .u64 .ptr .align 1 srsi_many_series_one_param_f32_param_0,
	.param .u32 srsi_many_series_one_param_f32_param_1,
	.param .u32 srsi_many_series_one_param_f32_param_2,
	.param .u32 srsi_many_series_one_param_f32_param_3,
	.param .u32 srsi_many_series_one_param_f32_param_4,
	.param .u32 srsi_many_series_one_param_f32_param_5,
	.param .u32 srsi_many_series_one_param_f32_param_6,
	.param .u64 .ptr .align 1 srsi_many_series_one_param_f32_param_7,
	.param .u64 .ptr .align 1 srsi_many_series_one_param_f32_param_8,
	.param .u64 .ptr .align 1 srsi_many_series_one_param_f32_param_9
)
{
	.reg .pred 	%p<76>;
	.reg .b32 	%r<253>;
	.reg .b32 	%f<159>;
	.reg .b64 	%rd<43>;

	ld.param.u64 	%rd7, [srsi_many_series_one_param_f32_param_0];
	ld.param.u32 	%r92, [srsi_many_series_one_param_f32_param_1];
	ld.param.u32 	%r93, [srsi_many_series_one_param_f32_param_2];
	ld.param.u32 	%r94, [srsi_many_series_one_param_f32_param_3];
	ld.param.u32 	%r95, [srsi_many_series_one_param_f32_param_4];
	ld.param.u32 	%r96, [srsi_many_series_one_param_f32_param_5];
	ld.param.u64 	%rd4, [srsi_many_series_one_param_f32_param_7];
	ld.param.u64 	%rd5, [srsi_many_series_one_param_f32_param_8];
	ld.param.u64 	%rd6, [srsi_many_series_one_param_f32_param_9];
	cvta.to.global.u64 	%rd1, %rd6;
	cvta.to.global.u64 	%rd2, %rd5;
	cvta.to.global.u64 	%rd3, %rd7;
	mov.u32 	%r1, %ctaid.x;
	setp.ge.s32 	%p1, %r1, %r92;
	@%p1 bra 	$L__BB1_73;
	ld.param.u32 	%r206, [srsi_many_series_one_param_f32_param_6];
	min.s32 	%r98, %r94, %r95;
	min.s32 	%r99, %r98, %r96;
	min.s32 	%r100, %r99, %r206;
	setp.lt.s32 	%p2, %r100, 1;
	@%p2 bra 	$L__BB1_73;
	cvta.to.global.u64 	%rd8, %rd4;
	mul.wide.u32 	%rd9, %r1, 4;
	add.s64 	%rd10, %rd8, %rd9;
	ld.global.nc.u32 	%r101, [%rd10];
	max.s32 	%r213, %r101, 0;
	setp.ge.s32 	%p3, %r213, %r93;
	@%p3 bra 	$L__BB1_73;
	ld.param.u32 	%r207, [srsi_many_series_one_param_f32_param_6];
	add.s32 	%r221, %r213, %r94;
	add.s32 	%r102, %r95, %r221;
	add.s32 	%r232, %r102, -1;
	add.s32 	%r103, %r96, %r232;
	add.s32 	%r5, %r103, -1;
	add.s32 	%r104, %r207, %r5;
	add.s32 	%r6, %r104, -1;
	mov.u32 	%r7, %tid.x;
	setp.ge.u32 	%p4, %r7, %r93;
	@%p4 bra 	$L__BB1_10;
	mov.u32 	%r8, %ntid.x;
	mov.u32 	%r211, %r7;
$L__BB1_5:
	setp.ge.s32 	%p5, %r211, %r5;
	@%p5 bra 	$L__BB1_7;
	mad.lo.s32 	%r105, %r211, %r92, %r1;
	mul.wide.s32 	%rd11, %r105, 4;
	add.s64 	%rd12, %rd2, %rd11;
	mov.b32 	%r106, 2143289344;
	st.global.u32 	[%rd12], %r106;
$L__BB1_7:
	setp.ge.s32 	%p6, %r211, %r6;
	@%p6 bra 	$L__BB1_9;
	mad.lo.s32 	%r107, %r211, %r92, %r1;
	mul.wide.s32 	%rd13, %r107, 4;
	add.s64 	%rd14, %rd1, %rd13;
	mov.b32 	%r108, 2143289344;
	st.global.u32 	[%rd14], %r108;
$L__BB1_9:
	add.s32 	%r211, %r211, %r8;
	setp.lt.s32 	%p7, %r211, %r93;
	@%p7 bra 	$L__BB1_5;
$L__BB1_10:
	bar.sync 	0;
	setp.ne.s32 	%p8, %r7, 0;
	@%p8 bra 	$L__BB1_73;
	add.s32 	%r216, %r213, 1;
	setp.lt.s32 	%p9, %r94, 1;
	setp.ge.s32 	%p10, %r216, %r93;
	mov.f32 	%f141, 0f00000000;
	or.pred  	%p11, %p9, %p10;
	mov.f32 	%f142, %f141;
	@%p11 bra 	$L__BB1_18;
	mad.lo.s32 	%r110, %r213, %r92, %r1;
	mul.wide.u32 	%rd15, %r110, 4;
	add.s64 	%rd16, %rd3, %rd15;
	ld.global.nc.f32 	%f130, [%rd16];
	max.s32 	%r111, %r221, %r216;
	not.b32 	%r112, %r213;
	add.s32 	%r113, %r111, %r112;
	sub.s32 	%r114, %r93, %r213;
	add.s32 	%r115, %r114, -2;
	min.u32 	%r12, %r113, %r115;
	and.b32  	%r116, %r12, 3;
	setp.eq.s32 	%p12, %r116, 3;
	mov.f32 	%f142, 0f00000000;
	mov.f32 	%f141, %f142;
	@%p12 bra 	$L__BB1_16;
	add.s32 	%r117, %r12, 1;
	and.b32  	%r118, %r117, 3;
	neg.s32 	%r214, %r118;
	mad.lo.s32 	%r212, %r92, %r216, %r1;
	mov.f32 	%f142, 0f00000000;
$L__BB1_14:
	.pragma "nounroll";
	mul.wide.u32 	%rd17, %r212, 4;
	add.s64 	%rd18, %rd3, %rd17;
	ld.global.nc.f32 	%f5, [%rd18];
	sub.f32 	%f58, %f5, %f130;
	setp.gt.f32 	%p13, %f58, 0f00000000;
	add.f32 	%f59, %f141, %f58;
	sub.f32 	%f60, %f142, %f58;
	selp.f32 	%f141, %f59, %f141, %p13;
	selp.f32 	%f142, %f142, %f60, %p13;
	add.s32 	%r214, %r214, 1;
	setp.ne.s32 	%p14, %r214, 0;
	add.s32 	%r213, %r213, 1;
	add.s32 	%r212, %r212, %r92;
	mov.f32 	%f130, %f5;
	@%p14 bra 	$L__BB1_14;
	add.s32 	%r216, %r213, 1;
	mov.f32 	%f130, %f5;
$L__BB1_16:
	setp.lt.u32 	%p15, %r12, 3;
	@%p15 bra 	$L__BB1_18;
$L__BB1_17:
	mad.lo.s32 	%r119, %r216, %r92, %r1;
	mul.wide.u32 	%rd19, %r119, 4;
	add.s64 	%rd20, %rd3, %rd19;
	ld.global.nc.f32 	%f61, [%rd20];
	sub.f32 	%f62, %f61, %f130;
	setp.gt.f32 	%p16, %f62, 0f00000000;
	add.f32 	%f63, %f141, %f62;
	sub.f32 	%f64, %f142, %f62;
	selp.f32 	%f65, %f63, %f141, %p16;
	selp.f32 	%f66, %f142, %f64, %p16;
	add.s32 	%r120, %r119, %r92;
	mul.wide.u32 	%rd21, %r120, 4;
	add.s64 	%rd22, %rd3, %rd21;
	ld.global.nc.f32 	%f67, [%rd22];
	sub.f32 	%f68, %f67, %f61;
	setp.gt.f32 	%p17, %f68, 0f00000000;
	add.f32 	%f69, %f65, %f68;
	sub.f32 	%f70, %f66, %f68;
	selp.f32 	%f71, %f69, %f65, %p17;
	selp.f32 	%f72, %f66, %f70, %p17;
	add.s32 	%r121, %r120, %r92;
	mul.wide.u32 	%rd23, %r121, 4;
	add.s64 	%rd24, %rd3, %rd23;
	ld.global.nc.f32 	%f73, [%rd24];
	sub.f32 	%f74, %f73, %f67;
	setp.gt.f32 	%p18, %f74, 0f00000000;
	add.f32 	%f75, %f71, %f74;
	sub.f32 	%f76, %f72, %f74;
	selp.f32 	%f77, %f75, %f71, %p18;
	selp.f32 	%f78, %f72, %f76, %p18;
	add.s32 	%r122, %r216, 3;
	add.s32 	%r123, %r121, %r92;
	mul.wide.u32 	%rd25, %r123, 4;
	add.s64 	%rd26, %rd3, %rd25;
	ld.global.nc.f32 	%f130, [%rd26];
	sub.f32 	%f79, %f130, %f73;
	setp.gt.f32 	%p19, %f79, 0f00000000;
	add.f32 	%f80, %f77, %f79;
	sub.f32 	%f81, %f78, %f79;
	selp.f32 	%f141, %f80, %f77, %p19;
	selp.f32 	%f142, %f78, %f81, %p19;
	add.s32 	%r216, %r216, 4;
	setp.lt.s32 	%p20, %r122, %r221;
	setp.lt.s32 	%p21, %r216, %r93;
	and.pred  	%p22, %p20, %p21;
	@%p22 bra 	$L__BB1_17;
$L__BB1_18:
	cvt.rn.f32.u32 	%f82, %r94;
	div.rn.f32 	%f146, %f141, %f82;
	div.rn.f32 	%f145, %f142, %f82;
	rcp.rn.f32 	%f23, %f82;
	shl.b32 	%r125, %r95, 2;
	mov.u32 	%r126, smem2;
	add.s32 	%r25, %r126, %r125;
	add.s32 	%r26, %r25, %r125;
	add.s32 	%r27, %r26, %r125;
	mov.b32 	%r245, 0;
	min.s32 	%r127, %r232, %r93;
	setp.le.s32 	%p23, %r127, %r221;
	mov.u32 	%r224, %r245;
	mov.u32 	%r242, %r245;
	mov.u32 	%r222, %r245;
	@%p23 bra 	$L__BB1_26;
	mov.b32 	%r222, 0;
	mov.u32 	%r242, %r222;
	mov.u32 	%r224, %r222;
	mov.u32 	%r245, %r222;
$L__BB1_20:
	mov.u32 	%r38, %r245;
	mov.u32 	%r245, %r224;
	mov.u32 	%r36, %r242;
	mul.lo.s32 	%r129, %r221, %r92;
	add.s32 	%r130, %r129, %r1;
	mul.wide.u32 	%rd27, %r130, 4;
	add.s64 	%rd28, %rd3, %rd27;
	ld.global.nc.f32 	%f84, [%rd28];
	sub.s32 	%r131, %r129, %r92;
	add.s32 	%r132, %r131, %r1;
	mul.wide.u32 	%rd29, %r132, 4;
	add.s64 	%rd30, %rd3, %rd29;
	ld.global.nc.f32 	%f85, [%rd30];
	sub.f32 	%f86, %f84, %f85;
	setp.gt.f32 	%p24, %f86, 0f00000000;
	neg.f32 	%f87, %f86;
	max.f32 	%f88, %f86, 0f00000000;
	selp.f32 	%f89, 0f00000000, %f87, %p24;
	sub.f32 	%f90, %f88, %f146;
	fma.rn.f32 	%f146, %f90, %f23, %f146;
	sub.f32 	%f91, %f89, %f145;
	fma.rn.f32 	%f145, %f91, %f23, %f145;
	setp.eq.f32 	%p25, %f145, 0f00000000;
	mov.f32 	%f147, 0f42C80000;
	@%p25 bra 	$L__BB1_22;
	div.rn.f32 	%f92, %f146, %f145;
	add.f32 	%f93, %f92, 0f3F800000;
	mov.f32 	%f94, 0f42C80000;
	div.rn.f32 	%f95, %f94, %f93;
	sub.f32 	%f147, %f94, %f95;
$L__BB1_22:
	setp.eq.s32 	%p26, %r36, %r222;
	mov.u32 	%r242, %r222;
	@%p26 bra 	$L__BB1_36;
	mov.u32 	%r226, %r222;
$L__BB1_24:
	mov.u32 	%r222, %r226;
	setp.eq.s32 	%p27, %r222, 0;
	selp.b32 	%r40, %r95, %r222, %p27;
	add.s32 	%r226, %r40, -1;
	setp.eq.s32 	%p28, %r226, %r36;
	@%p28 bra 	$L__BB1_34;
	shl.b32 	%r133, %r40, 2;
	add.s32 	%r134, %r25, %r133;
	ld.shared.f32 	%f96, [%r134+-4];
	setp.ltu.f32 	%p29, %f96, %f147;
	mov.u32 	%r242, %r36;
	@%p29 bra 	$L__BB1_24;
	bra.uni 	$L__BB1_36;
$L__BB1_26:
	setp.ge.s32 	%p41, %r232, %r93;
	@%p41 bra 	$L__BB1_73;
	add.s32 	%r33, %r27, %r125;
	mov.f32 	%f148, 0f00000000;
	mov.b32 	%r233, 0;
	mov.u32 	%r234, %r233;
	mov.u32 	%r235, %r233;
	mov.u32 	%r236, %r233;
	mov.f32 	%f149, %f148;
$L__BB1_28:
	mov.u32 	%r62, %r245;
	mov.u32 	%r245, %r224;
	mov.u32 	%r60, %r242;
	mul.lo.s32 	%r154, %r232, %r92;
	add.s32 	%r63, %r154, %r1;
	mul.wide.u32 	%rd31, %r63, 4;
	add.s64 	%rd32, %rd3, %rd31;
	ld.global.nc.f32 	%f102, [%rd32];
	sub.s32 	%r155, %r154, %r92;
	add.s32 	%r156, %r155, %r1;
	mul.wide.u32 	%rd33, %r156, 4;
	add.s64 	%rd34, %rd3, %rd33;
	ld.global.nc.f32 	%f103, [%rd34];
	sub.f32 	%f104, %f102, %f103;
	max.f32 	%f105, %f104, 0f00000000;
	setp.lt.f32 	%p42, %f104, 0f00000000;
	neg.f32 	%f106, %f104;
	selp.f32 	%f107, %f106, 0f00000000, %p42;
	sub.f32 	%f108, %f105, %f146;
	fma.rn.f32 	%f146, %f108, %f23, %f146;
	sub.f32 	%f109, %f107, %f145;
	fma.rn.f32 	%f145, %f109, %f23, %f145;
	setp.eq.f32 	%p43, %f145, 0f00000000;
	mov.f32 	%f152, 0f42C80000;
	@%p43 bra 	$L__BB1_30;
	div.rn.f32 	%f110, %f146, %f145;
	add.f32 	%f111, %f110, 0f3F800000;
	mov.f32 	%f112, 0f42C80000;
	div.rn.f32 	%f113, %f112, %f111;
	sub.f32 	%f152, %f112, %f113;
$L__BB1_30:
	setp.eq.s32 	%p44, %r60, %r222;
	mov.u32 	%r242, %r222;
	@%p44 bra 	$L__BB1_45;
	mov.u32 	%r241, %r222;
$L__BB1_32:
	mov.u32 	%r222, %r241;
	setp.eq.s32 	%p45, %r222, 0;
	selp.b32 	%r65, %r95, %r222, %p45;
	add.s32 	%r241, %r65, -1;
	setp.eq.s32 	%p46, %r241, %r60;
	@%p46 bra 	$L__BB1_43;
	shl.b32 	%r157, %r65, 2;
	add.s32 	%r158, %r25, %r157;
	ld.shared.f32 	%f114, [%r158+-4];
	setp.ltu.f32 	%p47, %f114, %f152;
	mov.u32 	%r242, %r60;
	@%p47 bra 	$L__BB1_32;
	bra.uni 	$L__BB1_45;
$L__BB1_34:
	shl.b32 	%r135, %r36, 2;
	add.s32 	%r136, %r25, %r135;
	ld.shared.f32 	%f97, [%r136];
	setp.geu.f32 	%p30, %f97, %f147;
	mov.u32 	%r242, %r36;
	@%p30 bra 	$L__BB1_36;
	add.s32 	%r137, %r36, 1;
	setp.eq.s32 	%p31, %r137, %r95;
	selp.b32 	%r242, 0, %r137, %p31;
	mov.u32 	%r222, %r36;
$L__BB1_36:
	shl.b32 	%r138, %r222, 2;
	add.s32 	%r140, %r126, %r138;
	st.shared.u32 	[%r140], %r221;
	add.s32 	%r141, %r25, %r138;
	st.shared.f32 	[%r141], %f147;
	add.s32 	%r142, %r222, 1;
	setp.eq.s32 	%p32, %r142, %r95;
	selp.b32 	%r222, 0, %r142, %p32;
	setp.eq.s32 	%p33, %r38, %r245;
	mov.u32 	%r231, %r245;
	@%p33 bra 	$L__BB1_42;
	mov.u32 	%r229, %r245;
$L__BB1_38:
	mov.u32 	%r231, %r229;
	setp.eq.s32 	%p34, %r231, 0;
	selp.b32 	%r47, %r95, %r231, %p34;
	add.s32 	%r229, %r47, -1;
	setp.eq.s32 	%p35, %r229, %r38;
	@%p35 bra 	$L__BB1_40;
	shl.b32 	%r143, %r47, 2;
	add.s32 	%r144, %r27, %r143;
	ld.shared.f32 	%f98, [%r144+-4];
	setp.gtu.f32 	%p36, %f98, %f147;
	mov.u32 	%r245, %r38;
	@%p36 bra 	$L__BB1_38;
	bra.uni 	$L__BB1_42;
$L__BB1_40:
	shl.b32 	%r145, %r38, 2;
	add.s32 	%r146, %r27, %r145;
	ld.shared.f32 	%f99, [%r146];
	setp.leu.f32 	%p37, %f99, %f147;
	mov.u32 	%r245, %r38;
	@%p37 bra 	$L__BB1_42;
	add.s32 	%r147, %r38, 1;
	setp.eq.s32 	%p38, %r147, %r95;
	selp.b32 	%r245, 0, %r147, %p38;
	mov.u32 	%r231, %r38;
$L__BB1_42:
	shl.b32 	%r148, %r231, 2;
	add.s32 	%r149, %r26, %r148;
	st.shared.u32 	[%r149], %r221;
	add.s32 	%r150, %r27, %r148;
	st.shared.f32 	[%r150], %f147;
	add.s32 	%r151, %r231, 1;
	setp.eq.s32 	%p39, %r151, %r95;
	selp.b32 	%r224, 0, %r151, %p39;
	add.s32 	%r221, %r221, 1;
	setp.lt.s32 	%p40, %r221, %r127;
	@%p40 bra 	$L__BB1_20;
	bra.uni 	$L__BB1_26;
$L__BB1_43:
	shl.b32 	%r159, %r60, 2;
	add.s32 	%r160, %r25, %r159;
	ld.shared.f32 	%f115, [%r160];
	setp.geu.f32 	%p48, %f115, %f152;
	mov.u32 	%r242, %r60;
	@%p48 bra 	$L__BB1_45;
	add.s32 	%r161, %r60, 1;
	setp.eq.s32 	%p49, %r161, %r95;
	selp.b32 	%r242, 0, %r161, %p49;
	mov.u32 	%r222, %r60;
$L__BB1_45:
	shl.b32 	%r162, %r222, 2;
	mov.u32 	%r163, smem2;
	add.s32 	%r164, %r163, %r162;
	st.shared.u32 	[%r164], %r232;
	add.s32 	%r165, %r25, %r162;
	st.shared.f32 	[%r165], %f152;
	add.s32 	%r166, %r222, 1;
	setp.eq.s32 	%p50, %r166, %r95;
	selp.b32 	%r222, 0, %r166, %p50;
	setp.eq.s32 	%p51, %r62, %r245;
	mov.u32 	%r246, %r245;
	@%p51 bra 	$L__BB1_51;
	mov.u32 	%r244, %r245;
$L__BB1_47:
	mov.u32 	%r246, %r244;
	setp.eq.s32 	%p52, %r246, 0;
	selp.b32 	%r72, %r95, %r246, %p52;
	add.s32 	%r244, %r72, -1;
	setp.eq.s32 	%p53, %r244, %r62;
	@%p53 bra 	$L__BB1_49;
	shl.b32 	%r167, %r72, 2;
	add.s32 	%r168, %r27, %r167;
	ld.shared.f32 	%f116, [%r168+-4];
	setp.gtu.f32 	%p54, %f116, %f152;
	mov.u32 	%r245, %r62;
	@%p54 bra 	$L__BB1_47;
	bra.uni 	$L__BB1_51;
$L__BB1_49:
	shl.b32 	%r169, %r62, 2;
	add.s32 	%r170, %r27, %r169;
	ld.shared.f32 	%f117, [%r170];
	setp.leu.f32 	%p55, %f117, %f152;
	mov.u32 	%r245, %r62;
	@%p55 bra 	$L__BB1_51;
	add.s32 	%r171, %r62, 1;
	setp.eq.s32 	%p56, %r171, %r95;
	selp.b32 	%r245, 0, %r171, %p56;
	mov.u32 	%r246, %r62;
$L__BB1_51:
	shl.b32 	%r172, %r246, 2;
	add.s32 	%r173, %r26, %r172;
	st.shared.u32 	[%r173], %r232;
	add.s32 	%r174, %r27, %r172;
	st.shared.f32 	[%r174], %f152;
	add.s32 	%r175, %r246, 1;
	setp.eq.s32 	%p57, %r175, %r95;
	selp.b32 	%r224, 0, %r175, %p57;
	setp.eq.s32 	%p58, %r242, %r222;
	@%p58 bra 	$L__BB1_54;
	shl.b32 	%r176, %r242, 2;
	add.s32 	%r178, %r163, %r176;
	ld.shared.u32 	%r179, [%r178];
	sub.s32 	%r180, %r232, %r95;
	setp.gt.s32 	%p59, %r179, %r180;
	@%p59 bra 	$L__BB1_54;
	add.s32 	%r181, %r242, 1;
	setp.eq.s32 	%p60, %r181, %r95;
	selp.b32 	%r242, 0, %r181, %p60;
$L__BB1_54:
	setp.eq.s32 	%p61, %r245, %r224;
	@%p61 bra 	$L__BB1_57;
	shl.b32 	%r182, %r245, 2;
	add.s32 	%r183, %r26, %r182;
	ld.shared.u32 	%r184, [%r183];
	sub.s32 	%r185, %r232, %r95;
	setp.gt.s32 	%p62, %r184, %r185;
	@%p62 bra 	$L__BB1_57;
	add.s32 	%r186, %r245, 1;
	setp.eq.s32 	%p63, %r186, %r95;
	selp.b32 	%r245, 0, %r186, %p63;
$L__BB1_57:
	setp.eq.s32 	%p64, %r242, %r222;
	mov.f32 	%f153, %f152;
	@%p64 bra 	$L__BB1_59;
	shl.b32 	%r187, %r242, 2;
	add.s32 	%r188, %r25, %r187;
	ld.shared.f32 	%f153, [%r188];
$L__BB1_59:
	setp.eq.s32 	%p65, %r245, %r224;
	mov.f32 	%f154, %f152;
	@%p65 bra 	$L__BB1_61;
	shl.b32 	%r189, %r245, 2;
	add.s32 	%r190, %r27, %r189;
	ld.shared.f32 	%f154, [%r190];
$L__BB1_61:
	abs.f32 	%f119, %f153;
	setp.equ.f32 	%p66, %f119, 0f7F800000;
	abs.f32 	%f120, %f154;
	setp.equ.f32 	%p67, %f120, 0f7F800000;
	or.pred  	%p68, %p66, %p67;
	setp.leu.f32 	%p69, %f153, %f154;
	mov.f32 	%f155, 0f42480000;
	or.pred  	%p70, %p68, %p69;
	@%p70 bra 	$L__BB1_63;
	sub.f32 	%f122, %f152, %f154;
	mul.f32 	%f123, %f122, 0f42C80000;
	sub.f32 	%f124, %f153, %f154;
	div.rn.f32 	%f155, %f123, %f124;
$L__BB1_63:
	setp.ge.s32 	%p71, %r234, %r96;
	@%p71 bra 	$L__BB1_65;
	shl.b32 	%r193, %r236, 2;
	add.s32 	%r194, %r33, %r193;
	st.shared.f32 	[%r194], %f155;
	add.s32 	%r234, %r234, 1;
	bra.uni 	$L__BB1_66;
$L__BB1_65:
	shl.b32 	%r191, %r236, 2;
	add.s32 	%r192, %r33, %r191;
	ld.shared.f32 	%f125, [%r192];
	sub.f32 	%f46, %f155, %f125;
	st.shared.f32 	[%r192], %f155;
	mov.f32 	%f155, %f46;
$L__BB1_66:
	add.s32 	%r84, %r236, 1;
	add.f32 	%f149, %f149, %f155;
	setp.lt.s32 	%p72, %r232, %r5;
	@%p72 bra 	$L__BB1_72;
	ld.param.u64 	%rd41, [srsi_many_series_one_param_f32_param_8];
	ld.param.u32 	%r208, [srsi_many_series_one_param_f32_param_6];
	cvt.rn.f32.u32 	%f126, %r96;
	div.rn.f32 	%f157, %f149, %f126;
	cvta.to.global.u64 	%rd35, %rd41;
	mul.wide.u32 	%rd36, %r63, 4;
	add.s64 	%rd37, %rd35, %rd36;
	st.global.f32 	[%rd37], %f157;
	setp.ge.s32 	%p73, %r233, %r208;
	@%p73 bra 	$L__BB1_69;
	shl.b32 	%r199, %r96, 2;
	add.s32 	%r200, %r33, %r199;
	shl.b32 	%r201, %r235, 2;
	add.s32 	%r202, %r200, %r201;
	st.shared.f32 	[%r202], %f157;
	add.s32 	%r233, %r233, 1;
	bra.uni 	$L__BB1_70;
$L__BB1_69:
	shl.b32 	%r195, %r96, 2;
	add.s32 	%r196, %r33, %r195;
	shl.b32 	%r197, %r235, 2;
	add.s32 	%r198, %r196, %r197;
	ld.shared.f32 	%f127, [%r198];
	sub.f32 	%f50, %f157, %f127;
	st.shared.f32 	[%r198], %f157;
	mov.f32 	%f157, %f50;
$L__BB1_70:
	ld.param.u32 	%r209, [srsi_many_series_one_param_f32_param_6];
	add.s32 	%r203, %r235, 1;
	rem.s32 	%r235, %r203, %r209;
	add.f32 	%f148, %f148, %f157;
	add.s32 	%r204, %r209, %r5;
	add.s32 	%r205, %r204, -1;
	setp.lt.s32 	%p74, %r232, %r205;
	@%p74 bra 	$L__BB1_72;
	ld.param.u64 	%rd42, [srsi_many_series_one_param_f32_param_9];
	ld.param.u32 	%r210, [srsi_many_series_one_param_f32_param_6];
	cvt.rn.f32.u32 	%f128, %r210;
	div.rn.f32 	%f129, %f148, %f128;
	cvta.to.global.u64 	%rd38, %rd42;
	mul.wide.u32 	%rd39, %r63, 4;
	add.s64 	%rd40, %rd38, %rd39;
	st.global.f32 	[%rd40], %f129;
$L__BB1_72:
	add.s32 	%r232, %r232, 1;
	setp.ne.s32 	%p75, %r232, %r93;
	rem.s32 	%r236, %r84, %r96;
	@%p75 bra 	$L__BB1_28;
$L__BB1_73:
	ret;

}


// ===== COMPILED SASS (sm_100) =====

	.target	sm_100

	.elftype	@"ET_EXEC"


//--------------------- .note.nv.tkinfo           --------------------------
	.section	.note.nv.tkinfo,"",@"SHT_NOTE"
	.sectionflags	@"SHF_NOTE_NV_TKINFO"
	.tkinfo
        /*0018*/ 	.word	0x00000002
        /*0030*/ 	.string	""
        /*0030*/ 	.string	"ptxas"
        /*0030*/ 	.string	"Cuda compilation tools, release 13.0, V13.0.88"
        /*0030*/ 	.string	"Build cuda_13.0.r13.0/compiler.36424714_0"
        /*0030*/ 	.string	"-arch sm_100 -m 64 "



//--------------------- .note.nv.cuinfo           --------------------------
	.section	.note.nv.cuinfo,"",@"SHT_NOTE"
	.sectionflags	@"SHF_NOTE_NV_CUINFO"
        /*0018*/ 	.short	0x0002
        /*001a*/ 	.short	0x0064
        /*001c*/ 	.short	0x0082
	.zero		2


//--------------------- .nv.info                  --------------------------
	.section	.nv.info,"",@"SHT_CUDA_INFO"
	.align	4


	//----- nvinfo : EIATTR_REGCOUNT
	.align		4
        /*0000*/ 	.byte	0x04, 0x2f
        /*0002*/ 	.short	(.L_1 - .L_0)
	.align		4
.L_0:
        /*0004*/ 	.word	index@(srsi_batch_f32)
        /*0008*/ 	.word	0x0000001e


	//----- nvinfo : EIATTR_FRAME_SIZE
	.align		4
.L_1:
        /*000c*/ 	.byte	0x04, 0x11
        /*000e*/ 	.short	(.L_3 - .L_2)
	.align		4
.L_2:
        /*0010*/ 	.word	index@($__internal_2_$__cuda_sm3x_div_rn_noftz_f32_slowpath)
        /*0014*/ 	.word	0x00000000


	//----- nvinfo : EIATTR_FRAME_SIZE
	.align		4
.L_3:
        /*0018*/ 	.byte	0x04, 0x11
        /*001a*/ 	.short	(.L_5 - .L_4)
	.align		4
.L_4:
        /*001c*/ 	.word	index@(srsi_batch_f32)
        /*0020*/ 	.word	0x00000000


	//----- nvinfo : EIATTR_REGCOUNT
	.align		4
.L_5:
        /*0024*/ 	.byte	0x04, 0x2f
        /*0026*/ 	.short	(.L_7 - .L_6)
	.align		4
.L_6:
        /*0028*/ 	.word	index@(srsi_many_series_one_param_f32)
        /*002c*/ 	.word	0x00000020


	//----- nvinfo : EIATTR_FRAME_SIZE
	.align		4
.L_7:
        /*0030*/ 	.byte	0x04, 0x11
        /*0032*/ 	.short	(.L_9 - .L_8)
	.align		4
.L_8:
        /*0034*/ 	.word	index@($__internal_1_$__cuda_sm3x_div_rn_noftz_f32_slowpath)
        /*0038*/ 	.word	0x00000000


	//----- nvinfo : EIATTR_FRAME_SIZE
	.align		4
.L_9:
        /*003c*/ 	.byte	0x04, 0x11
        /*003e*/ 	.short	(.L_11 - .L_10)
	.align		4
.L_10:
        /*0040*/ 	.word	index@($__internal_0_$__cuda_sm20_rcp_rn_f32_slowpath)
        /*0044*/ 	.word	0x00000000


	//----- nvinfo : EIATTR_FRAME_SIZE
	.align		4
.L_11:
        /*0048*/ 	.byte	0x04, 0x11
        /*004a*/ 	.short	(.L_13 - .L_12)
	.align		4
.L_12:
        /*004c*/ 	.word	index@(srsi_many_series_one_param_f32)
        /*0050*/ 	.word	0x00000000


	//----- nvinfo : EIATTR_MIN_STACK_SIZE
	.align		4
.L_13:
        /*0054*/ 	.byte	0x04, 0x12
        /*0056*/ 	.short	(.L_15 - .L_14)
	.align		4
.L_14:
        /*0058*/ 	.word	index@(srsi_many_series_one_param_f32)
        /*005c*/ 	.word	0x00000000


	//----- nvinfo : EIATTR_MIN_STACK_SIZE
	.align		4
.L_15:
        /*0060*/ 	.byte	0x04, 0x12
        /*0062*/ 	.short	(.L_17 - .L_16)
	.align		4
.L_16:
        /*0064*/ 	.word	index@(srsi_batch_f32)
        /*0068*/ 	.word	0x00000000
.L_17:


//--------------------- .nv.compat                --------------------------
	.section	.nv.compat,"",@"SHT_CUDA_COMPAT_INFO"
	.align	4
        /*0000*/ 	.byte	0x02, 0x09, 0x00, 0x00, 0x02, 0x02, 0x01, 0x00, 0x02, 0x05, 0x05, 0x00, 0x03, 0x07, 0x01, 0x01
        /*0010*/ 	.byte	0x02, 0x03, 0x00, 0x00, 0x02, 0x06, 0x01, 0x00, 0x04, 0x0b, 0x08, 0x00, 0x01, 0x00, 0x00, 0x00
        /*0020*/ 	.byte	0x00, 0x00, 0x00, 0x00


//--------------------- .nv.info.srsi_many_series_one_param_f32 --------------------------
	.section	.nv.info.srsi_many_series_one_param_f32,"",@"SHT_CUDA_INFO"
	.sectionflags	@""
	.align	4


	//----- nvinfo : EIATTR_CUDA_API_VERSION
	.align		4
        /*0000*/ 	.byte	0x04, 0x37
        /*0002*/ 	.short	(.L_19 - .L_18)
.L_18:
        /*0004*/ 	.word	0x00000082


	//----- nvinfo : EIATTR_KPARAM_INFO
	.align		4
.L_19:
        /*0008*/ 	.byte	0x04, 0x17
        /*000a*/ 	.short	(.L_21 - .L_20)
.L_20:
        /*000c*/ 	.word	0x00000000
        /*0010*/ 	.short	0x0009
        /*0012*/ 	.short	0x0030
        /*0014*/ 	.byte	0x00, 0xf5, 0x21, 0x00


	//----- nvinfo : EIATTR_KPARAM_INFO
	.align		4
.L_21:
        /*0018*/ 	.byte	0x04, 0x17
        /*001a*/ 	.short	(.L_23 - .L_22)
.L_22:
        /*001c*/ 	.word	0x00000000
        /*0020*/ 	.short	0x0008
        /*0022*/ 	.short	0x0028
        /*0024*/ 	.byte	0x00, 0xf5, 0x21, 0x00


	//----- nvinfo : EIATTR_KPARAM_INFO
	.align		4
.L_23:
        /*0028*/ 	.byte	0x04, 0x17
        /*002a*/ 	.short	(.L_25 - .L_24)
.L_24:
        /*002c*/ 	.word	0x00000000
        /*0030*/ 	.short	0x0007
        /*0032*/ 	.short	0x0020
        /*0034*/ 	.byte	0x00, 0xf5, 0x21, 0x00


	//----- nvinfo : EIATTR_KPARAM_INFO
	.align		4
.L_25:
        /*0038*/ 	.byte	0x04, 0x17
        /*003a*/ 	.short	(.L_27 - .L_26)
.L_26:
        /*003c*/ 	.word	0x00000000
        /*0040*/ 	.short	0x0006
        /*0042*/ 	.short	0x001c
        /*0044*/ 	.byte	0x00, 0xf0, 0x11, 0x00


	//----- nvinfo : EIATTR_KPARAM_INFO
	.align		4
.L_27:
        /*0048*/ 	.byte	0x04, 0x17
        /*004a*/ 	.short	(.L_29 - .L_28)
.L_28:
        /*004c*/ 	.word	0x00000000
        /*0050*/ 	.short	0x0005
        /*0052*/ 	.short	0x0018
        /*0054*/ 	.byte	0x00, 0xf0, 0x11, 0x00


	//----- nvinfo : EIATTR_KPARAM_INFO
	.align		4
.L_29:
        /*0058*/ 	.byte	0x04, 0x17
        /*005a*/ 	.short	(.L_31 - .L_30)
.L_30:
        /*005c*/ 	.word	0x00000000
        /*0060*/ 	.short	0x0004
        /*0062*/ 	.short	0x0014
        /*0064*/ 	.byte	0x00, 0xf0, 0x11, 0x00


	//----- nvinfo : EIATTR_KPARAM_INFO
	.align		4
.L_31:
        /*0068*/ 	.byte	0x04, 0x17
        /*006a*/ 	.short	(.L_33 - .L_32)
.L_32:
        /*006c*/ 	.word	0x00000000
        /*0070*/ 	.short	0x0003
        /*0072*/ 	.short	0x0010
        /*0074*/ 	.byte	0x00, 0xf0, 0x11, 0x00


	//----- nvinfo : EIATTR_KPARAM_INFO
	.align		4
.L_33:
        /*0078*/ 	.byte	0x04, 0x17
        /*007a*/ 	.short	(.L_35 - .L_34)
.L_34:
        /*007c*/ 	.word	0x00000000
        /*0080*/ 	.short	0x0002
        /*0082*/ 	.short	0x000c
        /*0084*/ 	.byte	0x00, 0xf0, 0x11, 0x00


	//----- nvinfo : EIATTR_KPARAM_INFO
	.align		4
.L_35:
        /*0088*/ 	.byte	0x04, 0x17
        /*008a*/ 	.short	(.L_37 - .L_36)
.L_36:
        /*008c*/ 	.word	0x00000000
        /*0090*/ 	.short	0x0001
        /*0092*/ 	.short	0x0008
        /*0094*/ 	.byte	0x00, 0xf0, 0x11, 0x00


	//----- nvinfo : EIATTR_KPARAM_INFO
	.align		4
.L_37:
        /*0098*/ 	.byte	0x04, 0x17
        /*009a*/ 	.short	(.L_39 - .L_38)
.L_38:
        /*009c*/ 	.word	0x00000000
        /*00a0*/ 	.short	0x0000
        /*00a2*/ 	.short	0x0000
        /*00a4*/ 	.byte	0x00, 0xf5, 0x21, 0x00


	//----- nvinfo : EIATTR_SPARSE_MMA_MASK
	.align		4
.L_39:
        /*00a8*/ 	.byte	0x03, 0x50
        /*00aa*/ 	.short	0x0000


	//----- nvinfo : EIATTR_MAXREG_COUNT
	.align		4
        /*00ac*/ 	.byte	0x03, 0x1b
        /*00ae*/ 	.short	0x00ff


	//----- nvinfo : EIATTR_NUM_BARRIERS
	.align		4
        /*00b0*/ 	.byte	0x02, 0x4c
        /*00b2*/ 	.byte	0x01
	.zero		1


	//----- nvinfo : EIATTR_MERCURY_ISA_VERSION
	.align		4
        /*00b4*/ 	.byte	0x03, 0x5f
        /*00b6*/ 	.short	0x0101


	//----- nvinfo : EIATTR_VRC_CTA_INIT_COUNT
	.align		4
        /*00b8*/ 	.byte	0x02, 0x4a
	.zero		1
	.zero		1


	//----- nvinfo : EIATTR_EXIT_INSTR_OFFSETS
	.align		4
        /*00bc*/ 	.byte	0x04, 0x1c
        /*00be*/ 	.short	(.L_41 - .L_40)


	//   ....[0]....
.L_40:
        /*00c0*/ 	.word	0x00000050


	//   ....[1]....
        /*00c4*/ 	.word	0x000000c0


	//   ....[2]....
        /*00c8*/ 	.word	0x00000170


	//   ....[3]....
        /*00cc*/ 	.word	0x000003b0


	//   ....[4]....
        /*00d0*/ 	.word	0x00001530


	//   ....[5]....
        /*00d4*/ 	.word	0x00002910


	//----- nvinfo : EIATTR_CRS_STACK_SIZE
	.align		4
.L_41:
        /*00d8*/ 	.byte	0x04, 0x1e
        /*00da*/ 	.short	(.L_43 - .L_42)
.L_42:
        /*00dc*/ 	.word	0x00000000


	//----- nvinfo : EIATTR_CBANK_PARAM_SIZE
	.align		4
.L_43:
        /*00e0*/ 	.byte	0x03, 0x19
        /*00e2*/ 	.short	0x0038


	//----- nvinfo : EIATTR_PARAM_CBANK
	.align		4
        /*00e4*/ 	.byte	0x04, 0x0a
        /*00e6*/ 	.short	(.L_45 - .L_44)
	.align		4
.L_44:
        /*00e8*/ 	.word	index@(.nv.constant0.srsi_many_series_one_param_f32)
        /*00ec*/ 	.short	0x0380
        /*00ee*/ 	.short	0x0038


	//----- nvinfo : EIATTR_SW_WAR
	.align		4
.L_45:
        /*00f0*/ 	.byte	0x04, 0x36
        /*00f2*/ 	.short	(.L_47 - .L_46)
.L_46:
        /*00f4*/ 	.word	0x00000008
.L_47:


//--------------------- .nv.info.srsi_batch_f32   --------------------------
	.section	.nv.info.srsi_batch_f32,"",@"SHT_CUDA_INFO"
	.sectionflags	@""
	.align	4


	//----- nvinfo : EIATTR_CUDA_API_VERSION
	.align		4
        /*0000*/ 	.byte	0x04, 0x37
        /*0002*/ 	.short	(.L_49 - .L_48)
.L_48:
        /*0004*/ 	.word	0x00000082


	//----- nvinfo : EIATTR_KPARAM_INFO
	.align		4
.L_49:
        /*0008*/ 	.byte	0x04, 0x17
        /*000a*/ 	.short	(.L_51 - .L_50)
.L_50:
        /*000c*/ 	.word	0x00000000
        /*0010*/ 	.short	0x0009
        /*0012*/ 	.short	0x0038
        /*0014*/ 	.byte	0x00, 0xf5, 0x21, 0x00


	//----- nvinfo : EIATTR_KPARAM_INFO
	.align		4
.L_51:
        /*0018*/ 	.byte	0x04, 0x17
        /*001a*/ 	.short	(.L_53 - .L_52)
.L_52:
        /*001c*/ 	.word	0x00000000
        /*0020*/ 	.short	0x0008
        /*0022*/ 	.short	0x0030
        /*0024*/ 	.byte	0x00, 0xf5, 0x21, 0x00


	//----- nvinfo : EIATTR_KPARAM_INFO
	.align		4
.L_53:
        /*0028*/ 	.byte	0x04, 0x17
        /*002a*/ 	.short	(.L_55 - .L_54)
.L_54:
        /*002c*/ 	.word	0x00000000
        /*0030*/ 	.short	0x0007
        /*0032*/ 	.short	0x002c
        /*0034*/ 	.byte	0x00, 0xf0, 0x11, 0x00


	//----- nvinfo : EIATTR_KPARAM_INFO
	.align		4
.L_55:
        /*0038*/ 	.byte	0x04, 0x17
        /*003a*/ 	.short	(.L_57 - .L_56)
.L_56:
        /*003c*/ 	.word	0x00000000
        /*0040*/ 	.short	0x0006
        /*0042*/ 	.short	0x0028
        /*0044*/ 	.byte	0x00, 0xf0, 0x11, 0x00


	//----- nvinfo : EIATTR_KPARAM_INFO
	.align		4
.L_57:
        /*0048*/ 	.byte	0x04, 0x17
        /*004a*/ 	.short	(.L_59 - .L_58)
.L_58:
        /*004c*/ 	.word	0x00000000
        /*0050*/ 	.short	0x0005
        /*0052*/ 	.short	0x0024
        /*0054*/ 	.byte	0x00, 0xf0, 0x11, 0x00


	//----- nvinfo : EIATTR_KPARAM_INFO
	.align		4
.L_59:
        /*0058*/ 	.byte	0x04, 0x17
        /*005a*/ 	.short	(.L_61 - .L_60)
.L_60:
        /*005c*/ 	.word	0x00000000
        /*0060*/ 	.short	0x0004
        /*0062*/ 	.short	0x0020
        /*0064*/ 	.byte	0x00, 0xf0, 0x11, 0x00


	//----- nvinfo : EIATTR_KPARAM_INFO
	.align		4
.L_61:
        /*0068*/ 	.byte	0x04, 0x17
        /*006a*/ 	.short	(.L_63 - .L_62)
.L_62:
        /*006c*/ 	.word	0x00000000
        /*0070*/ 	.short	0x0003
        /*0072*/ 	.short	0x0018
        /*0074*/ 	.byte	0x00, 0xf5, 0x21, 0x00


	//----- nvinfo : EIATTR_KPARAM_INFO
	.align		4
.L_63:
        /*0078*/ 	.byte	0x04, 0x17
        /*007a*/ 	.short	(.L_65 - .L_64)
.L_64:
        /*007c*/ 	.word	0x00000000
        /*0080*/ 	.short	0x0002
        /*0082*/ 	.short	0x0010
        /*0084*/ 	.byte	0x00, 0xf5, 0x21, 0x00


	//----- nvinfo : EIATTR_KPARAM_INFO
	.align		4
.L_65:
        /*0088*/ 	.byte	0x04, 0x17
        /*008a*/ 	.short	(.L_67 - .L_66)
.L_66:
        /*008c*/ 	.word	0x00000000
        /*0090*/ 	.short	0x0001
        /*0092*/ 	.short	0x0008
        /*0094*/ 	.byte	0x00, 0xf5, 0x21, 0x00


	//----- nvinfo : EIATTR_KPARAM_INFO
	.align		4
.L_67:
        /*0098*/ 	.byte	0x04, 0x17
        /*009a*/ 	.short	(.L_69 - .L_68)
.L_68:
        /*009c*/ 	.word	0x00000000
        /*00a0*/ 	.short	0x0000
        /*00a2*/ 	.short	0x0000
        /*00a4*/ 	.byte	0x00, 0xf5, 0x21, 0x00


	//----- nvinfo : EIATTR_SPARSE_MMA_MASK
	.align		4
.L_69:
        /*00a8*/ 	.byte	0x03, 0x50
        /*00aa*/ 	.short	0x0000


	//----- nvinfo : EIATTR_MAXREG_COUNT
	.align		4
        /*00ac*/ 	.byte	0x03, 0x1b
        /*00ae*/ 	.short	0x00ff


	//----- nvinfo : EIATTR_NUM_BARRIERS
	.align		4
        /*00b0*/ 	.byte	0x02, 0x4c
        /*00b2*/ 	.byte	0x01
	.zero		1


	//----- nvinfo : EIATTR_MERCURY_ISA_VERSION
	.align		4
        /*00b4*/ 	.byte	0x03, 0x5f
        /*00b6*/ 	.short	0x0101


	//----- nvinfo : EIATTR_VRC_CTA_INIT_COUNT
	.align		4
        /*00b8*/ 	.byte	0x02, 0x4a
	.zero		1
	.zero		1


	//----- nvinfo : EIATTR_EXIT_INSTR_OFFSETS
	.align		4
        /*00bc*/ 	.byte	0x04, 0x1c
        /*00be*/ 	.short	(.L_71 - .L_70)


	//   ....[0]....
.L_70:
        /*00c0*/ 	.word	0x00000040


	//   ....[1]....
        /*00c4*/ 	.word	0x00000160


	//   ....[2]....
        /*00c8*/ 	.word	0x000001b0


	//   ....[3]....
        /*00cc*/ 	.word	0x00000330


	//   ....[4]....
        /*00d0*/ 	.word	0x00000970


	//   ....[5]....
        /*00d4*/ 	.word	0x000018b0


	//----- nvinfo : EIATTR_CRS_STACK_SIZE
	.align		4
.L_71:
        /*00d8*/ 	.byte	0x04, 0x1e
        /*00da*/ 	.short	(.L_73 - .L_72)
.L_72:
        /*00dc*/ 	.word	0x00000000


	//----- nvinfo : EIATTR_CBANK_PARAM_SIZE
	.align		4
.L_73:
        /*00e0*/ 	.byte	0x03, 0x19
        /*00e2*/ 	.short	0x0040


	//----- nvinfo : EIATTR_PARAM_CBANK
	.align		4
        /*00e4*/ 	.byte	0x04, 0x0a
        /*00e6*/ 	.short	(.L_75 - .L_74)
	.align		4
.L_74:
        /*00e8*/ 	.word	index@(.nv.constant0.srsi_batch_f32)
        /*00ec*/ 	.short	0x0380
        /*00ee*/ 	.short	0x0040


	//----- nvinfo : EIATTR_SW_WAR
	.align		4
.L_75:
        /*00f0*/ 	.byte	0x04, 0x36
        /*00f2*/ 	.short	(.L_77 - .L_76)
.L_76:
        /*00f4*/ 	.word	0x00000008
.L_77:


//--------------------- .nv.callgraph             --------------------------
	.section	.nv.callgraph,"",@"SHT_CUDA_CALLGRAPH"
	.align	4
	.sectionentsize	8
	.align		4
        /*0000*/ 	.word	0x00000000
	.align		4
        /*0004*/ 	.word	0xffffffff
	.align		4
        /*0008*/ 	.word	0x00000000
	.align		4
        /*000c*/ 	.word	0xfffffffe
	.align		4
        /*0010*/ 	.word	0x00000000
	.align		4
        /*0014*/ 	.word	0xfffffffd
	.align		4
        /*0018*/ 	.word	0x00000000
	.align		4
        /*001c*/ 	.word	0xfffffffc


//--------------------- .text.srsi_many_series_one_param_f32 --------------------------
	.section	.text.srsi_many_series_one_param_f32,"ax",@progbits
	.align	128
        .global         srsi_many_series_one_param_f32
        .type           srsi_many_series_one_param_f32,@function
        .size           srsi_many_series_one_param_f32,(.L_x_108 - srsi_many_series_one_param_f32)
        .other          srsi_many_series_one_param_f32,@"STO_CUDA_ENTRY STV_DEFAULT"
srsi_many_series_one_param_f32:
.text.srsi_many_series_one_param_f32:
[----:B------:R-:W-:Y:S08]  /*0000*/  LDC R1, c[0x0][0x37c] ;  /* 0x0000df00ff017b82 */ /* 0x000ff00000000800 */
[----:B------:R-:W0:Y:S01]  /*0010*/  S2UR UR16, SR_CTAID.X ;  /* 0x00000000001079c3 */ /* 0x000e220000002500 */
[----:B------:R-:W0:Y:S02]  /*0020*/  LDCU UR4, c[0x0][0x388] ;  /* 0x00007100ff0477ac */ /* 0x000e240008000800 */
[----:B0-----:R-:W-:-:S06]  /*0030*/  UISETP.GE.AND UP0, UPT, UR16, UR4, UPT ;  /* 0x000000041000728c */ /* 0x001fcc000bf06270 */
[----:B------:R-:W-:-:S13]  /*0040*/  PLOP3.LUT P0, PT, PT, PT, UP0, 0x80, 0x8 ;  /* 0x000000000008781c */ /* 0x000fda0003f0f008 */
[----:B------:R-:W-:Y:S05]  /*0050*/  @P0 EXIT ;  /* 0x000000000000094d */ /* 0x000fea0003800000 */
[----:B------:R-:W0:Y:S02]  /*0060*/  LDCU.128 UR8, c[0x0][0x390] ;  /* 0x00007200ff0877ac */ /* 0x000e240008000c00 */
[----:B0-----:R-:W-:Y:S02]  /*0070*/  IMAD.U32 R0, RZ, RZ, UR10 ;  /* 0x0000000aff007e24 */ /* 0x001fe4000f8e00ff */
[----:B------:R-:W-:-:S05]  /*0080*/  IMAD.U32 R3, RZ, RZ, UR9 ;  /* 0x00000009ff037e24 */ /* 0x000fca000f8e00ff */
[----:B------:R-:W-:-:S04]  /*0090*/  VIMNMX3 R0, R3, UR8, R0, PT ;  /* 0x0000000803007c0f */ /* 0x000fc8000b800100 */
[----:B------:R-:W-:-:S04]  /*00a0*/  VIMNMX R0, PT, PT, R0, UR11, PT ;  /* 0x0000000b00007c48 */ /* 0x000fc8000bfe0100 */
[----:B------:R-:W-:-:S13]  /*00b0*/  ISETP.GE.AND P0, PT, R0, 0x1, PT ;  /* 0x000000010000780c */ /* 0x000fda0003f06270 */
[----:B------:R-:W-:Y:S05]  /*00c0*/  @!P0 EXIT ;  /* 0x000000000000894d */ /* 0x000fea0003800000 */
[----:B------:R-:W0:Y:S01]  /*00d0*/  LDCU.64 UR4, c[0x0][0x3a0] ;  /* 0x00007400ff0477ac */ /* 0x000e220008000a00 */
[----:B------:R-:W1:Y:S01]  /*00e0*/  LDCU.64 UR12, c[0x0][0x358] ;  /* 0x00006b00ff0c77ac */ /* 0x000e620008000a00 */
[----:B0-----:R-:W-:-:S06]  /*00f0*/  UIMAD.WIDE.U32 UR4, UR16, 0x4, UR4 ;  /* 0x00000004100478a5 */ /* 0x001fcc000f8e0004 */
[----:B------:R-:W-:Y:S01]  /*0100*/  IMAD.U32 R2, RZ, RZ, UR4 ;  /* 0x00000004ff027e24 */ /* 0x000fe2000f8e00ff */
[----:B------:R-:W-:-:S04]  /*0110*/  MOV R3, UR5 ;  /* 0x0000000500037c02 */ /* 0x000fc80008000f00 */
[----:B------:R-:W0:Y:S01]  /*0120*/  LDCU UR4, c[0x0][0x38c] ;  /* 0x00007180ff0477ac */ /* 0x000e220008000800 */
[----:B-1----:R-:W2:Y:S01]  /*0130*/  LDG.E.CONSTANT R2, desc[UR12][R2.64] ;  /* 0x0000000c02027981 */ /* 0x002ea2000c1e9900 */
[----:B0-----:R-:W-:Y:S01]  /*0140*/  IMAD.U32 R0, RZ, RZ, UR4 ;  /* 0x00000004ff007e24 */ /* 0x001fe2000f8e00ff */
[----:B--2---:R-:W-:-:S04]  /*0150*/  VIMNMX R9, PT, PT, RZ, R2, !PT ;  /* 0x00000002ff097248 */ /* 0x004fc80007fe0100 */
[----:B------:R-:W-:-:S13]  /*0160*/  ISETP.GE.AND P0, PT, R9, R0, PT ;  /* 0x000000000900720c */ /* 0x000fda0003f06270 */
[----:B------:R-:W-:Y:S05]  /*0170*/  @P0 EXIT ;  /* 0x000000000000094d */ /* 0x000fea0003800000 */
[----:B------:R-:W0:Y:S01]  /*0180*/  S2R R11, SR_TID.X ;  /* 0x00000000000b7919 */ /* 0x000e220000002100 */
[----:B------:R-:W-:Y:S01]  /*0190*/  R2UR UR4, R9 ;  /* 0x00000000090472ca */ /* 0x000fe200000e0000 */
[----:B------:R-:W-:-:S12]  /*01a0*/  BSSY.RECONVERGENT B0, `(.L_x_0) ;  /* 0x000001f000007945 */ /* 0x000fd80003800200 */
[----:B------:R-:W-:-:S04]  /*01b0*/  UIADD3 UR4, UPT, UPT, UR4, UR8, URZ ;  /* 0x0000000804047290 */ /* 0x000fc8000fffe0ff */
[----:B------:R-:W-:Y:S02]  /*01c0*/  UIADD3 UR6, UPT, UPT, UR4, -0x1, UR9 ;  /* 0xffffffff04067890 */ /* 0x000fe4000fffe009 */
[----:B------:R-:W-:Y:S02]  /*01d0*/  IMAD.U32 R3, RZ, RZ, UR4 ;  /* 0x00000004ff037e24 */ /* 0x000fe4000f8e00ff */
[----:B------:R-:W-:-:S04]  /*01e0*/  UIADD3 UR10, UPT, UPT, UR6, -0x1, UR10 ;  /* 0xffffffff060a7890 */ /* 0x000fc8000fffe00a */
[----:B------:R-:W-:Y:S01]  /*01f0*/  UIADD3 UR11, UPT, UPT, UR10, UR11, URZ ;  /* 0x0000000b0a0b7290 */ /* 0x000fe2000fffe0ff */
[C---:B0-----:R-:W-:Y:S02]  /*0200*/  ISETP.GE.U32.AND P1, PT, R11.reuse, R0, PT ;  /* 0x000000000b00720c */ /* 0x041fe40003f26070 */
[----:B------:R-:W-:-:S11]  /*0210*/  ISETP.NE.AND P0, PT, R11, RZ, PT ;  /* 0x000000ff0b00720c */ /* 0x000fd60003f05270 */
[----:B------:R-:W-:Y:S05]  /*0220*/  @P1 BRA `(.L_x_1) ;  /* 0x0000000000581947 */ /* 0x000fea0003800000 */
[----:B------:R-:W0:Y:S01]  /*0230*/  LDC R2, c[0x0][0x360] ;  /* 0x0000d800ff027b82 */ /* 0x000e220000000800 */
[----:B------:R-:W-:-:S05]  /*0240*/  MOV R8, UR11 ;  /* 0x0000000b00087c02 */ /* 0x000fca0008000f00 */
[----:B------:R-:W-:Y:S02]  /*0250*/  VIADD R8, R8, 0xffffffff ;  /* 0xffffffff08087836 */ /* 0x000fe40000000000 */
[----:B------:R-:W1:Y:S05]  /*0260*/  LDC R12, c[0x0][0x38c] ;  /* 0x0000e300ff0c7b82 */ /* 0x000e6a0000000800 */
.L_x_2:
[C---:B------:R-:W-:Y:S02]  /*0270*/  ISETP.GE.AND P1, PT, R11.reuse, UR10, PT ;  /* 0x0000000a0b007c0c */ /* 0x040fe4000bf26270 */
[----:B------:R-:W-:-:S11]  /*0280*/  ISETP.GE.AND P2, PT, R11, R8, PT ;  /* 0x000000080b00720c */ /* 0x000fd60003f46270 */
[----:B--2---:R-:W2:Y:S08]  /*0290*/  @!P1 LDC R0, c[0x0][0x388] ;  /* 0x0000e200ff009b82 */ /* 0x004eb00000000800 */
[----:B------:R-:W3:Y:S08]  /*02a0*/  @!P2 LDC R10, c[0x0][0x388] ;  /* 0x0000e200ff0aab82 */ /* 0x000ef00000000800 */
[----:B------:R-:W4:Y:S08]  /*02b0*/  @!P1 LDC.64 R4, c[0x0][0x3a8] ;  /* 0x0000ea00ff049b82 */ /* 0x000f300000000a00 */
[----:B------:R-:W5:Y:S01]  /*02c0*/  @!P2 LDC.64 R6, c[0x0][0x3b0] ;  /* 0x0000ec00ff06ab82 */ /* 0x000f620000000a00 */
[----:B--2---:R-:W-:-:S02]  /*02d0*/  @!P1 IMAD R13, R11, R0, UR16 ;  /* 0x000000100b0d9e24 */ /* 0x004fc4000f8e0200 */
[----:B-1----:R-:W-:Y:S02]  /*02e0*/  IMAD.MOV.U32 R0, RZ, RZ, R12 ;  /* 0x000000ffff007224 */ /* 0x002fe400078e000c */
[----:B---3--:R-:W-:Y:S02]  /*02f0*/  @!P2 IMAD R15, R11, R10, UR16 ;  /* 0x000000100b0fae24 */ /* 0x008fe4000f8e020a */
[----:B0-----:R-:W-:Y:S02]  /*0300*/  IMAD.IADD R11, R2, 0x1, R11 ;  /* 0x00000001020b7824 */ /* 0x001fe400078e020b */
[----:B----4-:R-:W-:-:S04]  /*0310*/  @!P1 IMAD.WIDE R4, R13, 0x4, R4 ;  /* 0x000000040d049825 */ /* 0x010fc800078e0204 */
[----:B------:R-:W-:Y:S02]  /*0320*/  @!P1 IMAD.MOV.U32 R13, RZ, RZ, 0x7fc00000 ;  /* 0x7fc00000ff0d9424 */ /* 0x000fe400078e00ff */
[----:B-----5:R-:W-:Y:S01]  /*0330*/  @!P2 IMAD.WIDE R6, R15, 0x4, R6 ;  /* 0x000000040f06a825 */ /* 0x020fe200078e0206 */
[----:B------:R-:W-:Y:S02]  /*0340*/  @!P2 MOV R15, 0x7fc00000 ;  /* 0x7fc00000000fa802 */ /* 0x000fe40000000f00 */
[----:B------:R2:W-:Y:S01]  /*0350*/  @!P1 STG.E desc[UR12][R4.64], R13 ;  /* 0x0000000d04009986 */ /* 0x0005e2000c10190c */
[----:B------:R-:W-:-:S03]  /*0360*/  ISETP.GE.AND P1, PT, R11, R0, PT ;  /* 0x000000000b00720c */ /* 0x000fc60003f26270 */
[----:B------:R2:W-:Y:S10]  /*0370*/  @!P2 STG.E desc[UR12][R6.64], R15 ;  /* 0x0000000f0600a986 */ /* 0x0005f4000c10190c */
[----:B------:R-:W-:Y:S05]  /*0380*/  @!P1 BRA `(.L_x_2) ;  /* 0xfffffffc00b89947 */ /* 0x000fea000383ffff */
.L_x_1:
[----:B------:R-:W-:Y:S05]  /*0390*/  BSYNC.RECONVERGENT B0 ;  /* 0x0000000000007941 */ /* 0x000fea0003800200 */
.L_x_0:
[----:B------:R-:W-:Y:S06]  /*03a0*/  BAR.SYNC.DEFER_BLOCKING 0x0 ;  /* 0x0000000000007b1d */ /* 0x000fec0000010000 */
[----:B------:R-:W-:Y:S05]  /*03b0*/  @P0 EXIT ;  /* 0x000000000000094d */ /* 0x000fea0003800000 */
[----:B------:R-:W0:Y:S01]  /*03c0*/  LDC R2, c[0x0][0x390] ;  /* 0x0000e400ff027b82 */ /* 0x000e220000000800 */
[----:B--2---:R-:W-:Y:S01]  /*03d0*/  IADD3 R13, PT, PT, R9, 0x1, RZ ;  /* 0x00000001090d7810 */ /* 0x004fe20007ffe0ff */
[----:B------:R-:W-:Y:S01]  /*03e0*/  BSSY.RECONVERGENT B0, `(.L_x_3) ;  /* 0x000004e000007945 */ /* 0x000fe20003800200 */
[----:B------:R-:W-:Y:S02]  /*03f0*/  IMAD.MOV.U32 R11, RZ, RZ, RZ ;  /* 0x000000ffff0b7224 */ /* 0x000fe400078e00ff */
[----:B------:R-:W-:Y:S01]  /*0400*/  ISETP.GE.AND P0, PT, R13, R0, PT ;  /* 0x000000000d00720c */ /* 0x000fe20003f06270 */
[----:B------:R-:W-:-:S03]  /*0410*/  IMAD.MOV.U32 R7, RZ, RZ, RZ ;  /* 0x000000ffff077224 */ /* 0x000fc600078e00ff */
[----:B0-----:R-:W-:-:S13]  /*0420*/  ISETP.LT.OR P0, PT, R2, 0x1, P0 ;  /* 0x000000010200780c */ /* 0x001fda0000701670 */
[----:B------:R-:W-:Y:S05]  /*0430*/  @P0 BRA `(.L_x_4) ;  /* 0x0000000400200947 */ /* 0x000fea0003800000 */
[----:B------:R-:W0:Y:S08]  /*0440*/  LDC R6, c[0x0][0x388] ;  /* 0x0000e200ff067b82 */ /* 0x000e300000000800 */
[----:B------:R-:W1:Y:S01]  /*0450*/  LDC.64 R4, c[0x0][0x380] ;  /* 0x0000e000ff047b82 */ /* 0x000e620000000a00 */
[----:B0-----:R-:W-:-:S04]  /*0460*/  IMAD R15, R9, R6, UR16 ;  /* 0x00000010090f7e24 */ /* 0x001fc8000f8e0206 */
[----:B-1----:R-:W-:-:S05]  /*0470*/  IMAD.WIDE.U32 R14, R15, 0x4, R4 ;  /* 0x000000040f0e7825 */ /* 0x002fca00078e0004 */
[----:B------:R0:W5:Y:S01]  /*0480*/  LDG.E.CONSTANT R8, desc[UR12][R14.64] ;  /* 0x0000000c0e087981 */ /* 0x000162000c1e9900 */
[----:B------:R-:W-:Y:S01]  /*0490*/  LOP3.LUT R10, RZ, R9, RZ, 0x33, !PT ;  /* 0x00000009ff0a7212 */ /* 0x000fe200078e33ff */
[----:B------:R-:W-:Y:S01]  /*04a0*/  BSSY.RECONVERGENT B1, `(.L_x_5) ;  /* 0x000001e000017945 */ /* 0x000fe20003800200 */
[----:B------:R-:W-:Y:S02]  /*04b0*/  IADD3 R11, PT, PT, -R9, -0x2, R0 ;  /* 0xfffffffe090b7810 */ /* 0x000fe40007ffe100 */
[----:B------:R-:W-:-:S04]  /*04c0*/  VIMNMX R7, PT, PT, R3, R13, !PT ;  /* 0x0000000d03077248 */ /* 0x000fc80007fe0100 */
[----:B------:R-:W-:Y:S01]  /*04d0*/  VIADDMNMX.U32 R16, R7, R10, R11, PT ;  /* 0x0000000a07107246 */ /* 0x000fe2000380000b */
[----:B------:R-:W-:-:S03]  /*04e0*/  IMAD.MOV.U32 R11, RZ, RZ, RZ ;  /* 0x000000ffff0b7224 */ /* 0x000fc600078e00ff */
[----:B------:R-:W-:-:S04]  /*04f0*/  LOP3.LUT R7, R16, 0x3, RZ, 0xc0, !PT ;  /* 0x0000000310077812 */ /* 0x000fc800078ec0ff */
[----:B------:R-:W-:Y:S01]  /*0500*/  ISETP.NE.AND P0, PT, R7, 0x3, PT ;  /* 0x000000030700780c */ /* 0x000fe20003f05270 */
[----:B------:R-:W-:-:S12]  /*0510*/  HFMA2 R7, -RZ, RZ, 0, 0 ;  /* 0x00000000ff077431 */ /* 0x000fd800000001ff */
[----:B0-----:R-:W-:Y:S05]  /*0520*/  @!P0 BRA `(.L_x_6) ;  /* 0x0000000000548947 */ /* 0x001fea0003800000 */
[----:B------:R-:W-:Y:S01]  /*0530*/  VIADD R7, R16, 0x1 ;  /* 0x0000000110077836 */ /* 0x000fe20000000000 */
[----:B------:R-:W-:Y:S01]  /*0540*/  BSSY.RECONVERGENT B2, `(.L_x_7) ;  /* 0x0000011000027945 */ /* 0x000fe20003800200 */
[----:B------:R-:W-:-:S03]  /*0550*/  IMAD R15, R13, R6, UR16 ;  /* 0x000000100d0f7e24 */ /* 0x000fc6000f8e0206 */
[----:B------:R-:W-:Y:S02]  /*0560*/  LOP3.LUT R10, R7, 0x3, RZ, 0xc0, !PT ;  /* 0x00000003070a7812 */ /* 0x000fe400078ec0ff */
[----:B------:R-:W-:-:S03]  /*0570*/  MOV R7, RZ ;  /* 0x000000ff00077202 */ /* 0x000fc60000000f00 */
[----:B------:R-:W-:-:S07]  /*0580*/  IMAD.MOV R10, RZ, RZ, -R10 ;  /* 0x000000ffff0a7224 */ /* 0x000fce00078e0a0a */
.L_x_8:
[----:B------:R-:W-:-:S05]  /*0590*/  IMAD.WIDE.U32 R12, R15, 0x4, R4 ;  /* 0x000000040f0c7825 */ /* 0x000fca00078e0004 */
[----:B------:R-:W2:Y:S01]  /*05a0*/  LDG.E.CONSTANT R17, desc[UR12][R12.64] ;  /* 0x0000000c0c117981 */ /* 0x000ea2000c1e9900 */
[----:B------:R-:W-:Y:S01]  /*05b0*/  VIADD R10, R10, 0x1 ;  /* 0x000000010a0a7836 */ /* 0x000fe20000000000 */
[----:B------:R-:W-:Y:S01]  /*05c0*/  IADD3 R9, PT, PT, R9, 0x1, RZ ;  /* 0x0000000109097810 */ /* 0x000fe20007ffe0ff */
[----:B------:R-:W-:-:S03]  /*05d0*/  IMAD.IADD R15, R15, 0x1, R6 ;  /* 0x000000010f0f7824 */ /* 0x000fc600078e0206 */
[----:B------:R-:W-:Y:S02]  /*05e0*/  ISETP.NE.AND P1, PT, R10, RZ, PT ;  /* 0x000000ff0a00720c */ /* 0x000fe40003f25270 */
[C---:B--2--5:R-:W-:Y:S01]  /*05f0*/  FSETP.GT.AND P0, PT, R17.reuse, R8, PT ;  /* 0x000000081100720b */ /* 0x064fe20003f04000 */
[----:B------:R-:W-:-:S12]  /*0600*/  FADD R8, R17, -R8 ;  /* 0x8000000811087221 */ /* 0x000fd80000000000 */
[C---:B------:R-:W-:Y:S01]  /*0610*/  @P0 FADD R11, R8.reuse, R11 ;  /* 0x0000000b080b0221 */ /* 0x040fe20000000000 */
[----:B------:R-:W-:Y:S01]  /*0620*/  @!P0 FADD R7, -R8, R7 ;  /* 0x0000000708078221 */ /* 0x000fe20000000100 */
[----:B------:R-:W-:Y:S01]  /*0630*/  IMAD.MOV.U32 R8, RZ, RZ, R17 ;  /* 0x000000ffff087224 */ /* 0x000fe200078e0011 */
[----:B------:R-:W-:Y:S06]  /*0640*/  @P1 BRA `(.L_x_8) ;  /* 0xfffffffc00d01947 */ /* 0x000fec000383ffff */
[----:B------:R-:W-:Y:S05]  /*0650*/  BSYNC.RECONVERGENT B2 ;  /* 0x0000000000027941 */ /* 0x000fea0003800200 */
.L_x_7:
[----:B------:R-:W-:Y:S01]  /*0660*/  IADD3 R13, PT, PT, R9, 0x1, RZ ;  /* 0x00000001090d7810 */ /* 0x000fe20007ffe0ff */
[----:B------:R-:W-:-:S07]  /*0670*/  IMAD.MOV.U32 R8, RZ, RZ, R17 ;  /* 0x000000ffff087224 */ /* 0x000fce00078e0011 */
.L_x_6:
[----:B------:R-:W-:Y:S05]  /*0680*/  BSYNC.RECONVERGENT B1 ;  /* 0x0000000000017941 */ /* 0x000fea0003800200 */
.L_x_5:
[----:B------:R-:W-:-:S13]  /*0690*/  ISETP.GE.U32.AND P0, PT, R16, 0x3, PT ;  /* 0x000000031000780c */ /* 0x000fda0003f06070 */
[----:B------:R-:W-:Y:S05]  /*06a0*/  @!P0 BRA `(.L_x_4) ;  /* 0x0000000000848947 */ /* 0x000fea0003800000 */
.L_x_9:
[----:B------:R-:W-:-:S04]  /*06b0*/  IMAD R9, R13, R6, UR16 ;  /* 0x000000100d097e24 */ /* 0x000fc8000f8e0206 */
[----:B------:R-:W-:-:S06]  /*06c0*/  IMAD.WIDE.U32 R14, R9, 0x4, R4 ;  /* 0x00000004090e7825 */ /* 0x000fcc00078e0004 */
[----:B------:R-:W2:Y:S01]  /*06d0*/  LDG.E.CONSTANT R15, desc[UR12][R14.64] ;  /* 0x0000000c0e0f7981 */ /* 0x000ea2000c1e9900 */
[----:B------:R-:W-:-:S04]  /*06e0*/  IMAD.IADD R9, R9, 0x1, R6 ;  /* 0x0000000109097824 */ /* 0x000fc800078e0206 */
[C---:B------:R-:W-:Y:S01]  /*06f0*/  IMAD.WIDE.U32 R16, R9.reuse, 0x4, R4 ;  /* 0x0000000409107825 */ /* 0x040fe200078e0004 */
[----:B------:R-:W-:-:S05]  /*0700*/  IADD3 R9, PT, PT, R9, R6, RZ ;  /* 0x0000000609097210 */ /* 0x000fca0007ffe0ff */
[----:B------:R-:W3:Y:S01]  /*0710*/  LDG.E.CONSTANT R16, desc[UR12][R16.64] ;  /* 0x0000000c10107981 */ /* 0x000ee2000c1e9900 */
[----:B------:R-:W-:-:S04]  /*0720*/  IMAD.WIDE.U32 R18, R9, 0x4, R4 ;  /* 0x0000000409127825 */ /* 0x000fc800078e0004 */
[----:B------:R-:W-:Y:S02]  /*0730*/  IMAD.IADD R21, R9, 0x1, R6 ;  /* 0x0000000109157824 */ /* 0x000fe400078e0206 */
[----:B------:R-:W4:Y:S02]  /*0740*/  LDG.E.CONSTANT R19, desc[UR12][R18.64] ;  /* 0x0000000c12137981 */ /* 0x000f24000c1e9900 */
[----:B------:R-:W-:Y:S01]  /*0750*/  IMAD.WIDE.U32 R20, R21, 0x4, R4 ;  /* 0x0000000415147825 */ /* 0x000fe200078e0004 */
[----:B--2--5:R-:W-:-:S03]  /*0760*/  FSETP.GT.AND P1, PT, R15, R8, PT ;  /* 0x000000080f00720b */ /* 0x024fc60003f24000 */
[----:B------:R-:W-:Y:S02]  /*0770*/  FADD R9, R15, -R8 ;  /* 0x800000080f097221 */ /* 0x000fe40000000000 */
[----:B------:R-:W2:Y:S01]  /*0780*/  LDG.E.CONSTANT R8, desc[UR12][R20.64] ;  /* 0x0000000c14087981 */ /* 0x000ea2000c1e9900 */
[C---:B------:R-:W-:Y:S01]  /*0790*/  VIADD R10, R13.reuse, 0x3 ;  /* 0x000000030d0a7836 */ /* 0x040fe20000000000 */
[----:B------:R-:W-:Y:S02]  /*07a0*/  IADD3 R13, PT, PT, R13, 0x4, RZ ;  /* 0x000000040d0d7810 */ /* 0x000fe40007ffe0ff */
[----:B---3--:R-:W-:Y:S01]  /*07b0*/  FSETP.GT.AND P2, PT, R16, R15, PT ;  /* 0x0000000f1000720b */ /* 0x008fe20003f44000 */
[----:B------:R-:W-:-:S03]  /*07c0*/  FADD R15, -R15, R16 ;  /* 0x000000100f0f7221 */ /* 0x000fc60000000100 */
[C---:B------:R-:W-:Y:S01]  /*07d0*/  @P1 FADD R11, R9.reuse, R11 ;  /* 0x0000000b090b1221 */ /* 0x040fe20000000000 */
[----:B------:R-:W-:Y:S01]  /*07e0*/  @!P1 FADD R7, -R9, R7 ;  /* 0x0000000709079221 */ /* 0x000fe20000000100 */
[----:B------:R-:W-:Y:S02]  /*07f0*/  ISETP.GE.AND P1, PT, R10, R3, PT ;  /* 0x000000030a00720c */ /* 0x000fe40003f26270 */
[----:B----4-:R-:W-:Y:S01]  /*0800*/  FSETP.GT.AND P3, PT, R19, R16, PT ;  /* 0x000000101300720b */ /* 0x010fe20003f64000 */
[----:B------:R-:W-:-:S04]  /*0810*/  FADD R16, -R16, R19 ;  /* 0x0000001310107221 */ /* 0x000fc80000000100 */
[--C-:B------:R-:W-:Y:S01]  /*0820*/  @P2 FADD R11, R11, R15.reuse ;  /* 0x0000000f0b0b2221 */ /* 0x100fe20000000000 */
[----:B------:R-:W-:Y:S01]  /*0830*/  @!P2 FADD R7, R7, -R15 ;  /* 0x8000000f0707a221 */ /* 0x000fe20000000000 */
[----:B------:R-:W-:-:S06]  /*0840*/  ISETP.LT.AND P2, PT, R13, R0, PT ;  /* 0x000000000d00720c */ /* 0x000fcc0003f41270 */
[--C-:B------:R-:W-:Y:S01]  /*0850*/  @P3 FADD R11, R11, R16.reuse ;  /* 0x000000100b0b3221 */ /* 0x100fe20000000000 */
[----:B------:R-:W-:Y:S01]  /*0860*/  @!P3 FADD R7, R7, -R16 ;  /* 0x800000100707b221 */ /* 0x000fe20000000000 */
[----:B--2---:R-:W-:Y:S01]  /*0870*/  FSETP.GT.AND P0, PT, R8, R19, PT ;  /* 0x000000130800720b */ /* 0x004fe20003f04000 */
[----:B------:R-:W-:-:S12]  /*0880*/  FADD R19, -R19, R8 ;  /* 0x0000000813137221 */ /* 0x000fd80000000100 */
[--C-:B------:R-:W-:Y:S01]  /*0890*/  @P0 FADD R11, R11, R19.reuse ;  /* 0x000000130b0b0221 */ /* 0x100fe20000000000 */
[----:B------:R-:W-:Y:S01]  /*08a0*/  @!P0 FADD R7, R7, -R19 ;  /* 0x8000001307078221 */ /* 0x000fe20000000000 */
[----:B------:R-:W-:Y:S06]  /*08b0*/  @!P1 BRA P2, `(.L_x_9) ;  /* 0xfffffffc007c9947 */ /* 0x000fec000103ffff */
.L_x_4:
[----:B------:R-:W-:Y:S05]  /*08c0*/  BSYNC.RECONVERGENT B0 ;  /* 0x0000000000007941 */ /* 0x000fea0003800200 */
.L_x_3:
[----:B------:R-:W-:Y:S01]  /*08d0*/  I2FP.F32.U32 R2, R2 ;  /* 0x0000000200027245 */ /* 0x000fe20000201000 */
[----:B------:R-:W-:Y:S03]  /*08e0*/  BSSY.RECONVERGENT B2, `(.L_x_10) ;  /* 0x000000e000027945 */ /* 0x000fe60003800200 */
[----:B------:R-:W0:Y:S08]  /*08f0*/  MUFU.RCP R5, R2 ;  /* 0x0000000200057308 */ /* 0x000e300000001000 */
[----:B------:R-:W1:Y:S01]  /*0900*/  FCHK P0, R11, R2 ;  /* 0x000000020b007302 */ /* 0x000e620000000000 */
[----:B0-----:R-:W-:-:S04]  /*0910*/  FFMA R0, -R2, R5, 1 ;  /* 0x3f80000002007423 */ /* 0x001fc80000000105 */
[----:B------:R-:W-:-:S04]  /*0920*/  FFMA R0, R5, R0, R5 ;  /* 0x0000000005007223 */ /* 0x000fc80000000005 */
[----:B------:R-:W-:-:S04]  /*0930*/  FFMA R5, R0, R11, RZ ;  /* 0x0000000b00057223 */ /* 0x000fc800000000ff */
[----:B------:R-:W-:-:S04]  /*0940*/  FFMA R4, -R2, R5, R11 ;  /* 0x0000000502047223 */ /* 0x000fc8000000010b */
[----:B------:R-:W-:Y:S01]  /*0950*/  FFMA R0, R0, R4, R5 ;  /* 0x0000000400007223 */ /* 0x000fe20000000005 */
[----:B-1----:R-:W-:Y:S06]  /*0960*/  @!P0 BRA `(.L_x_11) ;  /* 0x0000000000148947 */ /* 0x002fec0003800000 */
[----:B------:R-:W-:Y:S01]  /*0970*/  IMAD.MOV.U32 R5, RZ, RZ, R11 ;  /* 0x000000ffff057224 */ /* 0x000fe200078e000b */
[----:B------:R-:W-:Y:S01]  /*0980*/  MOV R6, 0x9b0 ;  /* 0x000009b000067802 */ /* 0x000fe20000000f00 */
[----:B------:R-:W-:-:S07]  /*0990*/  IMAD.MOV.U32 R4, RZ, RZ, R2 ;  /* 0x000000ffff047224 */ /* 0x000fce00078e0002 */
[----:B-----5:R-:W-:Y:S05]  /*09a0*/  CALL.REL.NOINC `($__internal_1_$__cuda_sm3x_div_rn_noftz_f32_slowpath) ;  /* 0x0000002000ac7944 */ /* 0x020fea0003c00000 */
[----:B------:R-:W-:-:S07]  /*09b0*/  MOV R0, R23 ;  /* 0x0000001700007202 */ /* 0x000fce0000000f00 */
.L_x_11:
[----:B------:R-:W-:Y:S05]  /*09c0*/  BSYNC.RECONVERGENT B2 ;  /* 0x0000000000027941 */ /* 0x000fea0003800200 */
.L_x_10:
[----:B------:R-:W0:Y:S01]  /*09d0*/  MUFU.RCP R5, R2 ;  /* 0x0000000200057308 */ /* 0x000e220000001000 */
[----:B------:R-:W-:Y:S07]  /*09e0*/  BSSY.RECONVERGENT B2, `(.L_x_12) ;  /* 0x000000d000027945 */ /* 0x000fee0003800200 */
        /* <DEDUP_REMOVED lines=12> */
.L_x_13:
[----:B------:R-:W-:Y:S05]  /*0ab0*/  BSYNC.RECONVERGENT B2 ;  /* 0x0000000000027941 */ /* 0x000fea0003800200 */
.L_x_12:
[----:B------:R-:W-:Y:S02]  /*0ac0*/  VIADD R5, R2, 0x1800000 ;  /* 0x0180000002057836 */ /* 0x000fe40000000000 */
[----:B------:R-:W-:-:S03]  /*0ad0*/  IMAD.MOV.U32 R7, RZ, RZ, R4 ;  /* 0x000000ffff077224 */ /* 0x000fc600078e0004 */
[----:B------:R-:W-:-:S04]  /*0ae0*/  LOP3.LUT R5, R5, 0x7f800000, RZ, 0xc0, !PT ;  /* 0x7f80000005057812 */ /* 0x000fc800078ec0ff */
[----:B------:R-:W-:-:S13]  /*0af0*/  ISETP.GT.U32.AND P0, PT, R5, 0x1ffffff, PT ;  /* 0x01ffffff0500780c */ /* 0x000fda0003f04070 */
[----:B------:R-:W-:Y:S05]  /*0b00*/  @P0 BRA `(.L_x_14) ;  /* 0x00000000000c0947 */ /* 0x000fea0003800000 */
[----:B------:R-:W-:-:S07]  /*0b10*/  MOV R4, 0xb30 ;  /* 0x00000b3000047802 */ /* 0x000fce0000000f00 */
[----:B-----5:R-:W-:Y:S05]  /*0b20*/  CALL.REL.NOINC `($__internal_0_$__cuda_sm20_rcp_rn_f32_slowpath) ;  /* 0x0000001c007c7944 */ /* 0x020fea0003c00000 */
[----:B------:R-:W-:Y:S05]  /*0b30*/  BRA `(.L_x_15) ;  /* 0x0000000000107947 */ /* 0x000fea0003800000 */
.L_x_14:
[----:B------:R-:W0:Y:S02]  /*0b40*/  MUFU.RCP R5, R2 ;  /* 0x0000000200057308 */ /* 0x000e240000001000 */
[----:B0-----:R-:W-:-:S04]  /*0b50*/  FFMA R4, R2, R5, -1 ;  /* 0xbf80000002047423 */ /* 0x001fc80000000005 */
[----:B------:R-:W-:-:S04]  /*0b60*/  FADD.FTZ R4, -R4, -RZ ;  /* 0x800000ff04047221 */ /* 0x000fc80000010100 */
[----:B-----5:R-:W-:-:S07]  /*0b70*/  FFMA R8, R5, R4, R5 ;  /* 0x0000000405087223 */ /* 0x020fce0000000005 */
.L_x_15:
[----:B------:R-:W0:Y:S01]  /*0b80*/  S2UR UR5, SR_CgaCtaId ;  /* 0x00000000000579c3 */ /* 0x000e220000008800 */
[----:B------:R-:W1:Y:S01]  /*0b90*/  LDCU UR7, c[0x0][0x38c] ;  /* 0x00007180ff0777ac */ /* 0x000e620008000800 */
[----:B------:R-:W-:Y:S02]  /*0ba0*/  HFMA2 R15, -RZ, RZ, 0, 0 ;  /* 0x00000000ff0f7431 */ /* 0x000fe400000001ff */
[----:B------:R-:W-:Y:S01]  /*0bb0*/  IMAD.MOV.U32 R10, RZ, RZ, RZ ;  /* 0x000000ffff0a7224 */ /* 0x000fe200078e00ff */
[----:B------:R-:W-:Y:S01]  /*0bc0*/  CS2R R12, SRZ ;  /* 0x00000000000c7805 */ /* 0x000fe2000001ff00 */
[----:B------:R-:W2:Y:S01]  /*0bd0*/  LDCU UR8, c[0x0][0x394] ;  /* 0x00007280ff0877ac */ /* 0x000ea20008000800 */
[----:B------:R-:W-:Y:S01]  /*0be0*/  UMOV UR4, 0x400 ;  /* 0x0000040000047882 */ /* 0x000fe20000000000 */
[----:B-1----:R-:W-:Y:S01]  /*0bf0*/  UISETP.LT.AND UP0, UPT, UR6, UR7, UPT ;  /* 0x000000070600728c */ /* 0x002fe2000bf01270 */
[----:B--2---:R-:W-:Y:S01]  /*0c00*/  MOV R16, UR8 ;  /* 0x0000000800107c02 */ /* 0x004fe20008000f00 */
[----:B0-----:R-:W-:-:S02]  /*0c10*/  ULEA UR4, UR5, UR4, 0x18 ;  /* 0x0000000405047291 */ /* 0x001fc4000f8ec0ff */
[----:B------:R-:W-:-:S04]  /*0c20*/  USEL UR5, UR6, UR7, UP0 ;  /* 0x0000000706057287 */ /* 0x000fc80008000000 */
[----:B------:R-:W-:Y:S02]  /*0c30*/  LEA R9, R16, UR4, 0x2 ;  /* 0x0000000410097c11 */ /* 0x000fe4000f8e10ff */
[----:B------:R-:W-:-:S03]  /*0c40*/  ISETP.LT.AND P0, PT, R3, UR5, PT ;  /* 0x0000000503007c0c */ /* 0x000fc6000bf01270 */
[----:B------:R-:W-:-:S04]  /*0c50*/  IMAD R11, R16, 0x4, R9 ;  /* 0x00000004100b7824 */ /* 0x000fc800078e0209 */
[----:B------:R-:W-:-:S06]  /*0c60*/  IMAD R17, R16, 0x4, R11 ;  /* 0x0000000410117824 */ /* 0x000fcc00078e020b */
[----:B------:R-:W-:Y:S05]  /*0c70*/  @!P0 BRA `(.L_x_16) ;  /* 0x0000000800208947 */ /* 0x000fea0003800000 */
[----:B------:R-:W-:Y:S01]  /*0c80*/  IMAD.MOV.U32 R15, RZ, RZ, RZ ;  /* 0x000000ffff0f7224 */ /* 0x000fe200078e00ff */
[----:B------:R-:W-:Y:S02]  /*0c90*/  CS2R R12, SRZ ;  /* 0x00000000000c7805 */ /* 0x000fe4000001ff00 */
[----:B------:R-:W-:-:S07]  /*0ca0*/  MOV R10, RZ ;  /* 0x000000ff000a7202 */ /* 0x000fce0000000f00 */
.L_x_31:
[----:B------:R-:W0:Y:S08]  /*0cb0*/  LDC R6, c[0x0][0x388] ;  /* 0x0000e200ff067b82 */ /* 0x000e300000000800 */
[----:B------:R-:W1:Y:S01]  /*0cc0*/  LDC.64 R4, c[0x0][0x380] ;  /* 0x0000e000ff047b82 */ /* 0x000e620000000a00 */
[CC--:B0-----:R-:W-:Y:S02]  /*0cd0*/  IMAD R2, R3.reuse, R6.reuse, -R6 ;  /* 0x0000000603027224 */ /* 0x0c1fe400078e0a06 */
[----:B------:R-:W-:-:S02]  /*0ce0*/  IMAD R19, R3, R6, UR16 ;  /* 0x0000001003137e24 */ /* 0x000fc4000f8e0206 */
[----:B------:R-:W-:Y:S02]  /*0cf0*/  VIADD R21, R2, UR16 ;  /* 0x0000001002157c36 */ /* 0x000fe40008000000 */
[----:B-1----:R-:W-:-:S04]  /*0d00*/  IMAD.WIDE.U32 R18, R19, 0x4, R4 ;  /* 0x0000000413127825 */ /* 0x002fc800078e0004 */
[----:B------:R-:W-:Y:S02]  /*0d10*/  IMAD.WIDE.U32 R4, R21, 0x4, R4 ;  /* 0x0000000415047825 */ /* 0x000fe400078e0004 */
[----:B------:R-:W2:Y:S04]  /*0d20*/  LDG.E.CONSTANT R18, desc[UR12][R18.64] ;  /* 0x0000000c12127981 */ /* 0x000ea8000c1e9900 */
[----:B------:R0:W2:Y:S01]  /*0d30*/  LDG.E.CONSTANT R5, desc[UR12][R4.64] ;  /* 0x0000000c04057981 */ /* 0x0000a2000c1e9900 */
[----:B------:R-:W-:Y:S01]  /*0d40*/  BSSY.RECONVERGENT B2, `(.L_x_17) ;  /* 0x0000031000027945 */ /* 0x000fe20003800200 */
[----:B------:R-:W-:Y:S01]  /*0d50*/  MOV R14, R12 ;  /* 0x0000000c000e7202 */ /* 0x000fe20000000f00 */
[----:B0-----:R-:W-:Y:S02]  /*0d60*/  IMAD.MOV.U32 R4, RZ, RZ, 0x42c80000 ;  /* 0x42c80000ff047424 */ /* 0x001fe400078e00ff */
[C---:B--2---:R-:W-:Y:S01]  /*0d70*/  FADD R2, R18.reuse, -R5 ;  /* 0x8000000512027221 */ /* 0x044fe20000000000 */
[----:B------:R-:W-:-:S04]  /*0d80*/  FSETP.GT.AND P0, PT, R18, R5, PT ;  /* 0x000000051200720b */ /* 0x000fc80003f04000 */
[----:B------:R-:W-:Y:S02]  /*0d90*/  FSEL R6, -R2, RZ, !P0 ;  /* 0x000000ff02067208 */ /* 0x000fe40004000100 */
[----:B------:R-:W-:Y:S01]  /*0da0*/  FMNMX R21, RZ, R2, !PT ;  /* 0x00000002ff157209 */ /* 0x000fe20007800000 */
[----:B------:R-:W-:Y:S02]  /*0db0*/  IMAD.MOV.U32 R2, RZ, RZ, R10 ;  /* 0x000000ffff027224 */ /* 0x000fe400078e000a */
[----:B------:R-:W-:Y:S01]  /*0dc0*/  FADD R6, R6, -R7 ;  /* 0x8000000706067221 */ /* 0x000fe20000000000 */
[----:B------:R-:W-:Y:S02]  /*0dd0*/  IMAD.MOV.U32 R10, RZ, RZ, R13 ;  /* 0x000000ffff0a7224 */ /* 0x000fe400078e000d */
[----:B------:R-:W-:Y:S01]  /*0de0*/  FADD R21, R21, -R0 ;  /* 0x8000000015157221 */ /* 0x000fe20000000000 */
[----:B------:R-:W-:-:S03]  /*0df0*/  FFMA R7, R6, R8, R7 ;  /* 0x0000000806077223 */ /* 0x000fc60000000007 */
[----:B------:R-:W-:Y:S02]  /*0e00*/  FFMA R0, R21, R8, R0 ;  /* 0x0000000815007223 */ /* 0x000fe40000000000 */
[----:B------:R-:W-:-:S13]  /*0e10*/  FSETP.NEU.AND P0, PT, R7, RZ, PT ;  /* 0x000000ff0700720b */ /* 0x000fda0003f0d000 */
[----:B------:R-:W-:Y:S05]  /*0e20*/  @!P0 BRA `(.L_x_18) ;  /* 0x0000000000888947 */ /* 0x000fea0003800000 */
        /* <DEDUP_REMOVED lines=9> */
[----:B------:R-:W-:Y:S01]  /*0ec0*/  MOV R5, R0 ;  /* 0x0000000000057202 */ /* 0x000fe20000000f00 */
[----:B------:R-:W-:Y:S01]  /*0ed0*/  IMAD.MOV.U32 R4, RZ, RZ, R7 ;  /* 0x000000ffff047224 */ /* 0x000fe200078e0007 */
[----:B------:R-:W-:-:S07]  /*0ee0*/  MOV R6, 0xf00 ;  /* 0x00000f0000067802 */ /* 0x000fce0000000f00 */
[----:B------:R-:W-:Y:S05]  /*0ef0*/  CALL.REL.NOINC `($__internal_1_$__cuda_sm3x_div_rn_noftz_f32_slowpath) ;  /* 0x0000001c00587944 */ /* 0x000fea0003c00000 */
[----:B------:R-:W-:-:S07]  /*0f00*/  IMAD.MOV.U32 R4, RZ, RZ, R23 ;  /* 0x000000ffff047224 */ /* 0x000fce00078e0017 */
.L_x_20:
[----:B------:R-:W-:Y:S05]  /*0f10*/  BSYNC.RECONVERGENT B3 ;  /* 0x0000000000037941 */ /* 0x000fea0003800200 */
.L_x_19:
[----:B------:R-:W-:Y:S01]  /*0f20*/  FADD R13, R4, 1 ;  /* 0x3f800000040d7421 */ /* 0x000fe20000000000 */
[----:B------:R-:W-:Y:S01]  /*0f30*/  UMOV UR7, 0x42c80000 ;  /* 0x42c8000000077882 */ /* 0x000fe20000000000 */
[----:B------:R-:W-:Y:S01]  /*0f40*/  BSSY.RECONVERGENT B3, `(.L_x_21) ;  /* 0x000000f000037945 */ /* 0x000fe20003800200 */
[----:B------:R-:W-:Y:S01]  /*0f50*/  MOV R16, UR7 ;  /* 0x0000000700107c02 */ /* 0x000fe20008000f00 */
[----:B------:R-:W0:Y:S08]  /*0f60*/  MUFU.RCP R4, R13 ;  /* 0x0000000d00047308 */ /* 0x000e300000001000 */
[----:B------:R-:W1:Y:S01]  /*0f70*/  FCHK P0, R16, R13 ;  /* 0x0000000d10007302 */ /* 0x000e620000000000 */
[----:B0-----:R-:W-:-:S04]  /*0f80*/  FFMA R5, -R13, R4, 1 ;  /* 0x3f8000000d057423 */ /* 0x001fc80000000104 */
[----:B------:R-:W-:-:S04]  /*0f90*/  FFMA R4, R4, R5, R4 ;  /* 0x0000000504047223 */ /* 0x000fc80000000004 */
[----:B------:R-:W-:-:S04]  /*0fa0*/  FFMA R5, R4, 100, RZ ;  /* 0x42c8000004057823 */ /* 0x000fc800000000ff */
[----:B------:R-:W-:-:S04]  /*0fb0*/  FFMA R6, -R13, R5, 100 ;  /* 0x42c800000d067423 */ /* 0x000fc80000000105 */
[----:B------:R-:W-:Y:S01]  /*0fc0*/  FFMA R4, R4, R6, R5 ;  /* 0x0000000604047223 */ /* 0x000fe20000000005 */
[----:B-1----:R-:W-:Y:S06]  /*0fd0*/  @!P0 BRA `(.L_x_22) ;  /* 0x0000000000148947 */ /* 0x002fec0003800000 */
[----:B------:R-:W-:Y:S01]  /*0fe0*/  IMAD.MOV.U32 R4, RZ, RZ, R13 ;  /* 0x000000ffff047224 */ /* 0x000fe200078e000d */
[----:B------:R-:W-:Y:S01]  /*0ff0*/  MOV R6, 0x1020 ;  /* 0x0000102000067802 */ /* 0x000fe20000000f00 */
[----:B------:R-:W-:-:S07]  /*1000*/  IMAD.MOV.U32 R5, RZ, RZ, 0x42c80000 ;  /* 0x42c80000ff057424 */ /* 0x000fce00078e00ff */
[----:B------:R-:W-:Y:S05]  /*1010*/  CALL.REL.NOINC `($__internal_1_$__cuda_sm3x_div_rn_noftz_f32_slowpath) ;  /* 0x0000001c00107944 */ /* 0x000fea0003c00000 */
[----:B------:R-:W-:-:S07]  /*1020*/  MOV R4, R23 ;  /* 0x0000001700047202 */ /* 0x000fce0000000f00 */
.L_x_22:
[----:B------:R-:W-:Y:S05]  /*1030*/  BSYNC.RECONVERGENT B3 ;  /* 0x0000000000037941 */ /* 0x000fea0003800200 */
.L_x_21:
[----:B------:R-:W-:-:S07]  /*1040*/  FADD R4, -R4, 100 ;  /* 0x42c8000004047421 */ /* 0x000fce0000000100 */
.L_x_18:
[----:B------:R-:W-:Y:S05]  /*1050*/  BSYNC.RECONVERGENT B2 ;  /* 0x0000000000027941 */ /* 0x000fea0003800200 */
.L_x_17:
[----:B------:R-:W-:Y:S01]  /*1060*/  ISETP.NE.AND P0, PT, R12, R15, PT ;  /* 0x0000000f0c00720c */ /* 0x000fe20003f05270 */
[----:B------:R-:W-:Y:S01]  /*1070*/  BSSY.RECONVERGENT B0, `(.L_x_23) ;  /* 0x000001a000007945 */ /* 0x000fe20003800200 */
[----:B------:R-:W-:-:S11]  /*1080*/  IMAD.MOV.U32 R12, RZ, RZ, R15 ;  /* 0x000000ffff0c7224 */ /* 0x000fd600078e000f */
[----:B------:R-:W-:Y:S05]  /*1090*/  @!P0 BRA `(.L_x_24) ;  /* 0x00000000005c8947 */ /* 0x000fea0003800000 */
[----:B------:R-:W0:Y:S01]  /*10a0*/  LDC R12, c[0x0][0x394] ;  /* 0x0000e500ff0c7b82 */ /* 0x000e220000000800 */
[----:B------:R-:W-:-:S07]  /*10b0*/  IMAD.MOV.U32 R5, RZ, RZ, R15 ;  /* 0x000000ffff057224 */ /* 0x000fce00078e000f */
.L_x_26:
[----:B------:R-:W-:Y:S01]  /*10c0*/  ISETP.NE.AND P0, PT, R5, RZ, PT ;  /* 0x000000ff0500720c */ /* 0x000fe20003f05270 */
[----:B------:R-:W-:-:S03]  /*10d0*/  IMAD.MOV.U32 R15, RZ, RZ, R5 ;  /* 0x000000ffff0f7224 */ /* 0x000fc600078e0005 */
[----:B0-----:R-:W-:-:S04]  /*10e0*/  SEL R6, R5, R12, P0 ;  /* 0x0000000c05067207 */ /* 0x001fc80000000000 */
[----:B------:R-:W-:-:S04]  /*10f0*/  IADD3 R13, PT, PT, R6, -0x1, RZ ;  /* 0xffffffff060d7810 */ /* 0x000fc80007ffe0ff */
[----:B------:R-:W-:-:S13]  /*1100*/  ISETP.NE.AND P0, PT, R13, R14, PT ;  /* 0x0000000e0d00720c */ /* 0x000fda0003f05270 */
[----:B------:R-:W-:Y:S05]  /*1110*/  @!P0 BRA `(.L_x_25) ;  /* 0x00000000001c8947 */ /* 0x000fea0003800000 */
[----:B------:R-:W-:-:S05]  /*1120*/  IMAD R6, R6, 0x4, R9 ;  /* 0x0000000406067824 */ /* 0x000fca00078e0209 */
[----:B------:R-:W0:Y:S02]  /*1130*/  LDS R5, [R6+-0x4] ;  /* 0xfffffc0006057984 */ /* 0x000e240000000800 */
[----:B0-----:R-:W-:Y:S02]  /*1140*/  FSETP.GE.AND P0, PT, R5, R4, PT ;  /* 0x000000040500720b */ /* 0x001fe40003f06000 */
[----:B------:R-:W-:-:S11]  /*1150*/  MOV R5, R13 ;  /* 0x0000000d00057202 */ /* 0x000fd60000000f00 */
[----:B------:R-:W-:Y:S05]  /*1160*/  @!P0 BRA `(.L_x_26) ;  /* 0xfffffffc00d48947 */ /* 0x000fea000383ffff */
[----:B------:R-:W-:Y:S01]  /*1170*/  IMAD.MOV.U32 R12, RZ, RZ, R14 ;  /* 0x000000ffff0c7224 */ /* 0x000fe200078e000e */
[----:B------:R-:W-:Y:S06]  /*1180*/  BRA `(.L_x_24) ;  /* 0x0000000000207947 */ /* 0x000fec0003800000 */
.L_x_25:
[----:B------:R-:W-:-:S06]  /*1190*/  IMAD R5, R14, 0x4, R9 ;  /* 0x000000040e057824 */ /* 0x000fcc00078e0209 */
[----:B------:R-:W0:Y:S02]  /*11a0*/  LDS R5, [R5] ;  /* 0x0000000005057984 */ /* 0x000e240000000800 */
[----:B0-----:R-:W-:-:S13]  /*11b0*/  FSETP.GEU.AND P0, PT, R5, R4, PT ;  /* 0x000000040500720b */ /* 0x001fda0003f0e000 */
[----:B------:R-:W-:Y:S01]  /*11c0*/  @!P0 IADD3 R6, PT, PT, R14, 0x1, RZ ;  /* 0x000000010e068810 */ /* 0x000fe20007ffe0ff */
[----:B------:R-:W-:-:S03]  /*11d0*/  @!P0 IMAD.MOV.U32 R15, RZ, RZ, R14 ;  /* 0x000000ffff0f8224 */ /* 0x000fc600078e000e */
[----:B------:R-:W-:Y:S01]  /*11e0*/  @!P0 ISETP.NE.AND P1, PT, R6, R12, PT ;  /* 0x0000000c0600820c */ /* 0x000fe20003f25270 */
[----:B------:R-:W-:-:S03]  /*11f0*/  IMAD.MOV.U32 R12, RZ, RZ, R14 ;  /* 0x000000ffff0c7224 */ /* 0x000fc600078e000e */
[----:B------:R-:W-:-:S09]  /*1200*/  @!P0 SEL R12, R6, RZ, P1 ;  /* 0x000000ff060c8207 */ /* 0x000fd20000800000 */
.L_x_24:
[----:B------:R-:W-:Y:S05]  /*1210*/  BSYNC.RECONVERGENT B0 ;  /* 0x0000000000007941 */ /* 0x000fea0003800200 */
.L_x_23:
[----:B------:R-:W0:Y:S01]  /*1220*/  LDCU UR7, c[0x0][0x394] ;  /* 0x00007280ff0777ac */ /* 0x000e220008000800 */
[C---:B------:R-:W-:Y:S01]  /*1230*/  LEA R6, R15.reuse, UR4, 0x2 ;  /* 0x000000040f067c11 */ /* 0x040fe2000f8e10ff */
[----:B------:R-:W-:Y:S01]  /*1240*/  BSSY.RECONVERGENT B0, `(.L_x_27) ;  /* 0x0000021000007945 */ /* 0x000fe20003800200 */
[C---:B------:R-:W-:Y:S01]  /*1250*/  LEA R5, R15.reuse, R9, 0x2 ;  /* 0x000000090f057211 */ /* 0x040fe200078e10ff */
[----:B------:R-:W-:Y:S01]  /*1260*/  VIADD R15, R15, 0x1 ;  /* 0x000000010f0f7836 */ /* 0x000fe20000000000 */
[-C--:B------:R-:W-:Y:S01]  /*1270*/  ISETP.NE.AND P1, PT, R2, R10.reuse, PT ;  /* 0x0000000a0200720c */ /* 0x080fe20003f25270 */
[----:B------:R1:W-:Y:S01]  /*1280*/  STS [R6], R3 ;  /* 0x0000000306007388 */ /* 0x0003e20000000800 */
[----:B------:R-:W-:-:S03]  /*1290*/  MOV R14, R10 ;  /* 0x0000000a000e7202 */ /* 0x000fc60000000f00 */
[----:B------:R1:W-:Y:S01]  /*12a0*/  STS [R5], R4 ;  /* 0x0000000405007388 */ /* 0x0003e20000000800 */
[----:B0-----:R-:W-:-:S05]  /*12b0*/  IMAD.U32 R16, RZ, RZ, UR7 ;  /* 0x00000007ff107e24 */ /* 0x001fca000f8e00ff */
[----:B------:R-:W-:-:S04]  /*12c0*/  ISETP.NE.AND P0, PT, R15, R16, PT ;  /* 0x000000100f00720c */ /* 0x000fc80003f05270 */
[----:B------:R-:W-:Y:S01]  /*12d0*/  SEL R15, R15, RZ, P0 ;  /* 0x000000ff0f0f7207 */ /* 0x000fe20000000000 */
[----:B-1----:R-:W-:Y:S08]  /*12e0*/  @!P1 BRA `(.L_x_28) ;  /* 0x0000000000589947 */ /* 0x002ff00003800000 */
[----:B------:R-:W0:Y:S02]  /*12f0*/  LDC R16, c[0x0][0x394] ;  /* 0x0000e500ff107b82 */ /* 0x000e240000000800 */
.L_x_30:
[----:B------:R-:W-:Y:S01]  /*1300*/  ISETP.NE.AND P0, PT, R10, RZ, PT ;  /* 0x000000ff0a00720c */ /* 0x000fe20003f05270 */
[----:B------:R-:W-:-:S03]  /*1310*/  IMAD.MOV.U32 R14, RZ, RZ, R10 ;  /* 0x000000ffff0e7224 */ /* 0x000fc600078e000a */
[----:B0-----:R-:W-:-:S05]  /*1320*/  SEL R6, R10, R16, P0 ;  /* 0x000000100a067207 */ /* 0x001fca0000000000 */
[----:B------:R-:W-:-:S05]  /*1330*/  VIADD R5, R6, 0xffffffff ;  /* 0xffffffff06057836 */ /* 0x000fca0000000000 */
[----:B------:R-:W-:-:S13]  /*1340*/  ISETP.NE.AND P0, PT, R5, R2, PT ;  /* 0x000000020500720c */ /* 0x000fda0003f05270 */
[----:B------:R-:W-:Y:S05]  /*1350*/  @!P0 BRA `(.L_x_29) ;  /* 0x00000000001c8947 */ /* 0x000fea0003800000 */
[----:B------:R-:W-:Y:S01]  /*1360*/  LEA R6, R6, R17, 0x2 ;  /* 0x0000001106067211 */ /* 0x000fe200078e10ff */
[----:B------:R-:W-:-:S04]  /*1370*/  IMAD.MOV.U32 R10, RZ, RZ, R5 ;  /* 0x000000ffff0a7224 */ /* 0x000fc800078e0005 */
[----:B------:R-:W0:Y:S02]  /*1380*/  LDS R13, [R6+-0x4] ;  /* 0xfffffc00060d7984 */ /* 0x000e240000000800 */
[----:B0-----:R-:W-:-:S13]  /*1390*/  FSETP.GTU.AND P0, PT, R13, R4, PT ;  /* 0x000000040d00720b */ /* 0x001fda0003f0c000 */
[----:B------:R-:W-:Y:S05]  /*13a0*/  @P0 BRA `(.L_x_30) ;  /* 0xfffffffc00d40947 */ /* 0x000fea000383ffff */
[----:B------:R-:W-:Y:S01]  /*13b0*/  IMAD.MOV.U32 R10, RZ, RZ, R2 ;  /* 0x000000ffff0a7224 */ /* 0x000fe200078e0002 */
[----:B------:R-:W-:Y:S06]  /*13c0*/  BRA `(.L_x_28) ;  /* 0x0000000000207947 */ /* 0x000fec0003800000 */
.L_x_29:
[----:B------:R-:W-:Y:S01]  /*13d0*/  LEA R5, R2, R17, 0x2 ;  /* 0x0000001102057211 */ /* 0x000fe200078e10ff */
[----:B------:R-:W-:-:S05]  /*13e0*/  IMAD.MOV.U32 R10, RZ, RZ, R2 ;  /* 0x000000ffff0a7224 */ /* 0x000fca00078e0002 */
[----:B------:R-:W0:Y:S02]  /*13f0*/  LDS R5, [R5] ;  /* 0x0000000005057984 */ /* 0x000e240000000800 */
[----:B0-----:R-:W-:-:S13]  /*1400*/  FSETP.GT.AND P0, PT, R5, R4, PT ;  /* 0x000000040500720b */ /* 0x001fda0003f04000 */
[----:B------:R-:W-:Y:S01]  /*1410*/  @P0 VIADD R6, R2, 0x1 ;  /* 0x0000000102060836 */ /* 0x000fe20000000000 */
[----:B------:R-:W-:-:S04]  /*1420*/  @P0 MOV R14, R2 ;  /* 0x00000002000e0202 */ /* 0x000fc80000000f00 */
[----:B------:R-:W-:-:S04]  /*1430*/  @P0 ISETP.NE.AND P1, PT, R6, R16, PT ;  /* 0x000000100600020c */ /* 0x000fc80003f25270 */
[----:B------:R-:W-:-:S09]  /*1440*/  @P0 SEL R10, R6, RZ, P1 ;  /* 0x000000ff060a0207 */ /* 0x000fd20000800000 */
.L_x_28:
[----:B------:R-:W-:Y:S05]  /*1450*/  BSYNC.RECONVERGENT B0 ;  /* 0x0000000000007941 */ /* 0x000fea0003800200 */
.L_x_27:
[C---:B------:R-:W-:Y:S01]  /*1460*/  IMAD R2, R14.reuse, 0x4, R11 ;  /* 0x000000040e027824 */ /* 0x040fe200078e020b */
[C---:B------:R-:W-:Y:S01]  /*1470*/  IADD3 R13, PT, PT, R14.reuse, 0x1, RZ ;  /* 0x000000010e0d7810 */ /* 0x040fe20007ffe0ff */
[----:B------:R-:W-:-:S03]  /*1480*/  IMAD R5, R14, 0x4, R17 ;  /* 0x000000040e057824 */ /* 0x000fc600078e0211 */
[----:B------:R0:W-:Y:S01]  /*1490*/  STS [R2], R3 ;  /* 0x0000000302007388 */ /* 0x0001e20000000800 */
[----:B------:R-:W-:-:S03]  /*14a0*/  ISETP.NE.AND P0, PT, R13, R16, PT ;  /* 0x000000100d00720c */ /* 0x000fc60003f05270 */
[----:B------:R1:W-:Y:S01]  /*14b0*/  STS [R5], R4 ;  /* 0x0000000405007388 */ /* 0x0003e20000000800 */
[----:B------:R-:W-:Y:S01]  /*14c0*/  SEL R13, R13, RZ, P0 ;  /* 0x000000ff0d0d7207 */ /* 0x000fe20000000000 */
[----:B0-----:R-:W-:-:S05]  /*14d0*/  VIADD R3, R3, 0x1 ;  /* 0x0000000103037836 */ /* 0x001fca0000000000 */
[----:B------:R-:W-:-:S13]  /*14e0*/  ISETP.GE.AND P1, PT, R3, UR5, PT ;  /* 0x0000000503007c0c */ /* 0x000fda000bf26270 */
[----:B-1----:R-:W-:Y:S05]  /*14f0*/  @!P1 BRA `(.L_x_31) ;  /* 0xfffffff400ec9947 */ /* 0x002fea000383ffff */
.L_x_16:
[----:B------:R-:W0:Y:S02]  /*1500*/  LDCU UR7, c[0x0][0x38c] ;  /* 0x00007180ff0777ac */ /* 0x000e240008000800 */
[----:B0-----:R-:W-:-:S06]  /*1510*/  UISETP.GE.AND UP0, UPT, UR6, UR7, UPT ;  /* 0x000000070600728c */ /* 0x001fcc000bf06270 */
[----:B------:R-:W-:-:S13]  /*1520*/  PLOP3.LUT P0, PT, PT, PT, UP0, 0x80, 0x8 ;  /* 0x000000000008781c */ /* 0x000fda0003f0f008 */
[----:B------:R-:W-:Y:S05]  /*1530*/  @P0 EXIT ;  /* 0x000000000000094d */ /* 0x000fea0003800000 */
[----:B------:R-:W-:Y:S02]  /*1540*/  IMAD R14, R16, 0x4, R17 ;  /* 0x00000004100e7824 */ /* 0x000fe400078e0211 */
[----:B------:R-:W-:Y:S01]  /*1550*/  HFMA2 R16, -RZ, RZ, 0, 0 ;  /* 0x00000000ff107431 */ /* 0x000fe200000001ff */
[----:B------:R-:W-:Y:S02]  /*1560*/  CS2R R2, SRZ ;  /* 0x0000000000027805 */ /* 0x000fe4000001ff00 */
[----:B------:R-:W-:Y:S01]  /*1570*/  CS2R R18, SRZ ;  /* 0x0000000000127805 */ /* 0x000fe2000001ff00 */
[----:B------:R-:W-:-:S07]  /*1580*/  IMAD.MOV.U32 R21, RZ, RZ, RZ ;  /* 0x000000ffff157224 */ /* 0x000fce00078e00ff */
.L_x_58:
[----:B------:R-:W0:Y:S01]  /*1590*/  LDCU UR8, c[0x0][0x388] ;  /* 0x00007100ff0877ac */ /* 0x000e220008000800 */
[----:B------:R-:W1:Y:S01]  /*15a0*/  LDCU.64 UR4, c[0x0][0x380] ;  /* 0x00007000ff0477ac */ /* 0x000e620008000a00 */
[----:B0-----:R-:W-:Y:S02]  /*15b0*/  UIMAD UR7, UR6, UR8, -UR8 ;  /* 0x00000008060772a4 */ /* 0x001fe4000f8e0a08 */
[----:B------:R-:W-:Y:S02]  /*15c0*/  UIMAD UR8, UR6, UR8, UR16 ;  /* 0x00000008060872a4 */ /* 0x000fe4000f8e0210 */
[----:B------:R-:W-:Y:S02]  /*15d0*/  UIADD3 UR7, UPT, UPT, UR7, UR16, URZ ;  /* 0x0000001007077290 */ /* 0x000fe4000fffe0ff */
[----:B-1----:R-:W-:Y:S02]  /*15e0*/  UIMAD.WIDE.U32 UR14, UR8, 0x4, UR4 ;  /* 0x00000004080e78a5 */ /* 0x002fe4000f8e0004 */
[----:B------:R-:W-:-:S04]  /*15f0*/  UIMAD.WIDE.U32 UR4, UR7, 0x4, UR4 ;  /* 0x00000004070478a5 */ /* 0x000fc8000f8e0004 */
[----:B------:R-:W-:Y:S01]  /*1600*/  IMAD.U32 R22, RZ, RZ, UR14 ;  /* 0x0000000eff167e24 */ /* 0x000fe2000f8e00ff */
[----:B------:R-:W-:Y:S01]  /*1610*/  MOV R23, UR15 ;  /* 0x0000000f00177c02 */ /* 0x000fe20008000f00 */
[----:B------:R-:W-:Y:S02]  /*1620*/  IMAD.U32 R5, RZ, RZ, UR5 ;  /* 0x00000005ff057e24 */ /* 0x000fe4000f8e00ff */
[----:B------:R-:W-:Y:S02]  /*1630*/  IMAD.U32 R4, RZ, RZ, UR4 ;  /* 0x00000004ff047e24 */ /* 0x000fe4000f8e00ff */
[----:B------:R-:W2:Y:S04]  /*1640*/  LDG.E.CONSTANT R22, desc[UR12][R22.64] ;  /* 0x0000000c16167981 */ /* 0x000ea8000c1e9900 */
[----:B------:R0:W2:Y:S01]  /*1650*/  LDG.E.CONSTANT R5, desc[UR12][R4.64] ;  /* 0x0000000c04057981 */ /* 0x0000a2000c1e9900 */
[----:B------:R-:W-:Y:S01]  /*1660*/  BSSY.RECONVERGENT B2, `(.L_x_32) ;  /* 0x0000031000027945 */ /* 0x000fe20003800200 */
[----:B0-----:R-:W-:-:S02]  /*1670*/  IMAD.MOV.U32 R4, RZ, RZ, 0x42c80000 ;  /* 0x42c80000ff047424 */ /* 0x001fc400078e00ff */
[C---:B--2---:R-:W-:Y:S01]  /*1680*/  FADD R6, R22.reuse, -R5 ;  /* 0x8000000516067221 */ /* 0x044fe20000000000 */
[----:B------:R-:W-:Y:S01]  /*1690*/  FSETP.GEU.AND P0, PT, R22, R5, PT ;  /* 0x000000051600720b */ /* 0x000fe20003f0e000 */
[----:B------:R-:W-:-:S03]  /*16a0*/  IMAD.MOV.U32 R22, RZ, RZ, R12 ;  /* 0x000000ffff167224 */ /* 0x000fc600078e000c */
[----:B------:R-:W-:Y:S02]  /*16b0*/  FSEL R20, -R6, RZ, !P0 ;  /* 0x000000ff06147208 */ /* 0x000fe40004000100 */
[----:B------:R-:W-:-:S03]  /*16c0*/  FMNMX R25, RZ, R6, !PT ;  /* 0x00000006ff197209 */ /* 0x000fc60007800000 */
[--C-:B------:R-:W-:Y:S02]  /*16d0*/  FADD R20, R20, -R7.reuse ;  /* 0x8000000714147221 */ /* 0x100fe40000000000 */
[--C-:B------:R-:W-:Y:S02]  /*16e0*/  FADD R25, R25, -R0.reuse ;  /* 0x8000000019197221 */ /* 0x100fe40000000000 */
[----:B------:R-:W-:Y:S01]  /*16f0*/  FFMA R7, R20, R8, R7 ;  /* 0x0000000814077223 */ /* 0x000fe20000000007 */
[----:B------:R-:W-:Y:S01]  /*1700*/  MOV R20, R10 ;  /* 0x0000000a00147202 */ /* 0x000fe20000000f00 */
[----:B------:R-:W-:Y:S01]  /*1710*/  FFMA R0, R25, R8, R0 ;  /* 0x0000000819007223 */ /* 0x000fe20000000000 */
[----:B------:R-:W-:Y:S02]  /*1720*/  MOV R10, R13 ;  /* 0x0000000d000a7202 */ /* 0x000fe40000000f00 */
        /* <DEDUP_REMOVED lines=14> */
[----:B------:R-:W-:Y:S05]  /*1810*/  CALL.REL.NOINC `($__internal_1_$__cuda_sm3x_div_rn_noftz_f32_slowpath) ;  /* 0x0000001400107944 */ /* 0x000fea0003c00000 */
[----:B------:R-:W-:-:S07]  /*1820*/  MOV R4, R23 ;  /* 0x0000001700047202 */ /* 0x000fce0000000f00 */
.L_x_35:
[----:B------:R-:W-:Y:S05]  /*1830*/  BSYNC.RECONVERGENT B3 ;  /* 0x0000000000037941 */ /* 0x000fea0003800200 */
.L_x_34:
[----:B------:R-:W-:Y:S01]  /*1840*/  FADD R13, R4, 1 ;  /* 0x3f800000040d7421 */ /* 0x000fe20000000000 */
[----:B------:R-:W-:Y:S01]  /*1850*/  UMOV UR4, 0x42c80000 ;  /* 0x42c8000000047882 */ /* 0x000fe20000000000 */
[----:B------:R-:W-:Y:S01]  /*1860*/  BSSY.RECONVERGENT B3, `(.L_x_36) ;  /* 0x000000f000037945 */ /* 0x000fe20003800200 */
[----:B------:R-:W-:Y:S01]  /*1870*/  IMAD.U32 R24, RZ, RZ, UR4 ;  /* 0x00000004ff187e24 */ /* 0x000fe2000f8e00ff */
        /* <DEDUP_REMOVED lines=8> */
[----:B------:R-:W-:Y:S02]  /*1900*/  HFMA2 R5, -RZ, RZ, 3.390625, 0 ;  /* 0x42c80000ff057431 */ /* 0x000fe400000001ff */
[----:B------:R-:W-:Y:S01]  /*1910*/  IMAD.MOV.U32 R4, RZ, RZ, R13 ;  /* 0x000000ffff047224 */ /* 0x000fe200078e000d */
[----:B------:R-:W-:-:S07]  /*1920*/  MOV R6, 0x1940 ;  /* 0x0000194000067802 */ /* 0x000fce0000000f00 */
[----:B------:R-:W-:Y:S05]  /*1930*/  CALL.REL.NOINC `($__internal_1_$__cuda_sm3x_div_rn_noftz_f32_slowpath) ;  /* 0x0000001000c87944 */ /* 0x000fea0003c00000 */
[----:B------:R-:W-:-:S07]  /*1940*/  IMAD.MOV.U32 R4, RZ, RZ, R23 ;  /* 0x000000ffff047224 */ /* 0x000fce00078e0017 */
.L_x_37:
[----:B------:R-:W-:Y:S05]  /*1950*/  BSYNC.RECONVERGENT B3 ;  /* 0x0000000000037941 */ /* 0x000fea0003800200 */
.L_x_36:
[----:B------:R-:W-:-:S07]  /*1960*/  FADD R4, -R4, 100 ;  /* 0x42c8000004047421 */ /* 0x000fce0000000100 */
.L_x_33:
[----:B------:R-:W-:Y:S05]  /*1970*/  BSYNC.RECONVERGENT B2 ;  /* 0x0000000000027941 */ /* 0x000fea0003800200 */
.L_x_32:
[----:B------:R-:W-:Y:S01]  /*1980*/  ISETP.NE.AND P0, PT, R12, R15, PT ;  /* 0x0000000f0c00720c */ /* 0x000fe20003f05270 */
[----:B------:R-:W-:Y:S01]  /*1990*/  BSSY.RECONVERGENT B0, `(.L_x_38) ;  /* 0x000001a000007945 */ /* 0x000fe20003800200 */
[----:B------:R-:W-:-:S11]  /*19a0*/  IMAD.MOV.U32 R12, RZ, RZ, R15 ;  /* 0x000000ffff0c7224 */ /* 0x000fd600078e000f */
[----:B------:R-:W-:Y:S05]  /*19b0*/  @!P0 BRA `(.L_x_39) ;  /* 0x00000000005c8947 */ /* 0x000fea0003800000 */
[----:B------:R-:W0:Y:S01]  /*19c0*/  LDC R12, c[0x0][0x394] ;  /* 0x0000e500ff0c7b82 */ /* 0x000e220000000800 */
[----:B------:R-:W-:-:S07]  /*19d0*/  MOV R5, R15 ;  /* 0x0000000f00057202 */ /* 0x000fce0000000f00 */
.L_x_41:
[----:B------:R-:W-:Y:S01]  /*19e0*/  ISETP.NE.AND P0, PT, R5, RZ, PT ;  /* 0x000000ff0500720c */ /* 0x000fe20003f05270 */
[----:B------:R-:W-:-:S03]  /*19f0*/  IMAD.MOV.U32 R15, RZ, RZ, R5 ;  /* 0x000000ffff0f7224 */ /* 0x000fc600078e0005 */
[----:B0-----:R-:W-:-:S05]  /*1a00*/  SEL R6, R5, R12, P0 ;  /* 0x0000000c05067207 */ /* 0x001fca0000000000 */
[----:B------:R-:W-:-:S05]  /*1a10*/  VIADD R13, R6, 0xffffffff ;  /* 0xffffffff060d7836 */ /* 0x000fca0000000000 */
[----:B------:R-:W-:-:S13]  /*1a20*/  ISETP.NE.AND P0, PT, R13, R22, PT ;  /* 0x000000160d00720c */ /* 0x000fda0003f05270 */
[----:B------:R-:W-:Y:S05]  /*1a30*/  @!P0 BRA `(.L_x_40) ;  /* 0x00000000001c8947 */ /* 0x000fea0003800000 */
[----:B------:R-:W-:-:S05]  /*1a40*/  LEA R6, R6, R9, 0x2 ;  /* 0x0000000906067211 */ /* 0x000fca00078e10ff */
[----:B------:R-:W0:Y:S02]  /*1a50*/  LDS R5, [R6+-0x4] ;  /* 0xfffffc0006057984 */ /* 0x000e240000000800 */
[----:B0-----:R-:W-:Y:S01]  /*1a60*/  FSETP.GE.AND P0, PT, R5, R4, PT ;  /* 0x000000040500720b */ /* 0x001fe20003f06000 */
[----:B------:R-:W-:-:S12]  /*1a70*/  IMAD.MOV.U32 R5, RZ, RZ, R13 ;  /* 0x000000ffff057224 */ /* 0x000fd800078e000d */
[----:B------:R-:W-:Y:S05]  /*1a80*/  @!P0 BRA `(.L_x_41) ;  /* 0xfffffffc00d48947 */ /* 0x000fea000383ffff */
[----:B------:R-:W-:Y:S01]  /*1a90*/  IMAD.MOV.U32 R12, RZ, RZ, R22 ;  /* 0x000000ffff0c7224 */ /* 0x000fe200078e0016 */
[----:B------:R-:W-:Y:S06]  /*1aa0*/  BRA `(.L_x_39) ;  /* 0x0000000000207947 */ /* 0x000fec0003800000 */
.L_x_40:
[----:B------:R-:W-:-:S06]  /*1ab0*/  LEA R5, R22, R9, 0x2 ;  /* 0x0000000916057211 */ /* 0x000fcc00078e10ff */
[----:B------:R-:W0:Y:S02]  /*1ac0*/  LDS R5, [R5] ;  /* 0x0000000005057984 */ /* 0x000e240000000800 */
[----:B0-----:R-:W-:-:S13]  /*1ad0*/  FSETP.GEU.AND P0, PT, R5, R4, PT ;  /* 0x000000040500720b */ /* 0x001fda0003f0e000 */
[----:B------:R-:W-:Y:S01]  /*1ae0*/  @!P0 VIADD R6, R22, 0x1 ;  /* 0x0000000116068836 */ /* 0x000fe20000000000 */
[----:B------:R-:W-:-:S04]  /*1af0*/  @!P0 MOV R15, R22 ;  /* 0x00000016000f8202 */ /* 0x000fc80000000f00 */
[----:B------:R-:W-:Y:S01]  /*1b00*/  @!P0 ISETP.NE.AND P1, PT, R6, R12, PT ;  /* 0x0000000c0600820c */ /* 0x000fe20003f25270 */
[----:B------:R-:W-:-:S03]  /*1b10*/  IMAD.MOV.U32 R12, RZ, RZ, R22 ;  /* 0x000000ffff0c7224 */ /* 0x000fc600078e0016 */
[----:B------:R-:W-:-:S09]  /*1b20*/  @!P0 SEL R12, R6, RZ, P1 ;  /* 0x000000ff060c8207 */ /* 0x000fd20000800000 */
.L_x_39:
[----:B------:R-:W-:Y:S05]  /*1b30*/  BSYNC.RECONVERGENT B0 ;  /* 0x0000000000007941 */ /* 0x000fea0003800200 */
.L_x_38:
[----:B------:R-:W0:Y:S01]  /*1b40*/  S2UR UR5, SR_CgaCtaId ;  /* 0x00000000000579c3 */ /* 0x000e220000008800 */
[----:B------:R-:W-:Y:S01]  /*1b50*/  UMOV UR4, 0x400 ;  /* 0x0000040000047882 */ /* 0x000fe20000000000 */
[----:B------:R-:W-:Y:S01]  /*1b60*/  IMAD.U32 R24, RZ, RZ, UR6 ;  /* 0x00000006ff187e24 */ /* 0x000fe2000f8e00ff */
[----:B------:R-:W-:Y:S01]  /*1b70*/  ISETP.NE.AND P0, PT, R20, R10, PT ;  /* 0x0000000a1400720c */ /* 0x000fe20003f05270 */
[C---:B------:R-:W-:Y:S01]  /*1b80*/  IMAD R23, R15.reuse, 0x4, R9 ;  /* 0x000000040f177824 */ /* 0x040fe200078e0209 */
[C---:B------:R-:W-:Y:S01]  /*1b90*/  IADD3 R22, PT, PT, R15.reuse, 0x1, RZ ;  /* 0x000000010f167810 */ /* 0x040fe20007ffe0ff */
[----:B------:R-:W-:Y:S01]  /*1ba0*/  BSSY.RECONVERGENT B0, `(.L_x_42) ;  /* 0x0000021000007945 */ /* 0x000fe20003800200 */
[----:B------:R-:W-:Y:S01]  /*1bb0*/  IMAD.MOV.U32 R6, RZ, RZ, R10 ;  /* 0x000000ffff067224 */ /* 0x000fe200078e000a */
[----:B0-----:R-:W-:Y:S01]  /*1bc0*/  ULEA UR4, UR5, UR4, 0x18 ;  /* 0x0000000405047291 */ /* 0x001fe2000f8ec0ff */
[----:B------:R-:W0:Y:S05]  /*1bd0*/  LDCU UR5, c[0x0][0x394] ;  /* 0x00007280ff0577ac */ /* 0x000e2a0008000800 */
[----:B------:R-:W-:-:S05]  /*1be0*/  LEA R13, R15, UR4, 0x2 ;  /* 0x000000040f0d7c11 */ /* 0x000fca000f8e10ff */
[----:B------:R1:W-:Y:S04]  /*1bf0*/  STS [R13], R24 ;  /* 0x000000180d007388 */ /* 0x0003e80000000800 */
[----:B------:R1:W-:Y:S01]  /*1c00*/  STS [R23], R4 ;  /* 0x0000000417007388 */ /* 0x0003e20000000800 */
[----:B0-----:R-:W-:-:S05]  /*1c10*/  IMAD.U32 R5, RZ, RZ, UR5 ;  /* 0x00000005ff057e24 */ /* 0x001fca000f8e00ff */
[----:B------:R-:W-:-:S04]  /*1c20*/  ISETP.NE.AND P1, PT, R22, R5, PT ;  /* 0x000000051600720c */ /* 0x000fc80003f25270 */
[----:B------:R-:W-:Y:S01]  /*1c30*/  SEL R15, R22, RZ, P1 ;  /* 0x000000ff160f7207 */ /* 0x000fe20000800000 */
[----:B-1----:R-:W-:Y:S08]  /*1c40*/  @!P0 BRA `(.L_x_43) ;  /* 0x0000000000588947 */ /* 0x002ff00003800000 */
[----:B------:R-:W0:Y:S02]  /*1c50*/  LDC R5, c[0x0][0x394] ;  /* 0x0000e500ff057b82 */ /* 0x000e240000000800 */
.L_x_45:
[----:B------:R-:W-:Y:S01]  /*1c60*/  ISETP.NE.AND P0, PT, R10, RZ, PT ;  /* 0x000000ff0a00720c */ /* 0x000fe20003f05270 */
[----:B------:R-:W-:-:S03]  /*1c70*/  IMAD.MOV.U32 R6, RZ, RZ, R10 ;  /* 0x000000ffff067224 */ /* 0x000fc600078e000a */
[----:B0-----:R-:W-:-:S04]  /*1c80*/  SEL R22, R10, R5, P0 ;  /* 0x000000050a167207 */ /* 0x001fc80000000000 */
[----:B------:R-:W-:-:S04]  /*1c90*/  IADD3 R13, PT, PT, R22, -0x1, RZ ;  /* 0xffffffff160d7810 */ /* 0x000fc80007ffe0ff */
[----:B------:R-:W-:-:S13]  /*1ca0*/  ISETP.NE.AND P0, PT, R13, R20, PT ;  /* 0x000000140d00720c */ /* 0x000fda0003f05270 */
[----:B------:R-:W-:Y:S05]  /*1cb0*/  @!P0 BRA `(.L_x_44) ;  /* 0x00000000001c8947 */ /* 0x000fea0003800000 */
[----:B------:R-:W-:Y:S01]  /*1cc0*/  IMAD R22, R22, 0x4, R17 ;  /* 0x0000000416167824 */ /* 0x000fe200078e0211 */
[----:B------:R-:W-:-:S04]  /*1cd0*/  MOV R10, R13 ;  /* 0x0000000d000a7202 */ /* 0x000fc80000000f00 */
[----:B------:R-:W0:Y:S02]  /*1ce0*/  LDS R23, [R22+-0x4] ;  /* 0xfffffc0016177984 */ /* 0x000e240000000800 */
[----:B0-----:R-:W-:-:S13]  /*1cf0*/  FSETP.GTU.AND P0, PT, R23, R4, PT ;  /* 0x000000041700720b */ /* 0x001fda0003f0c000 */
[----:B------:R-:W-:Y:S05]  /*1d00*/  @P0 BRA `(.L_x_45) ;  /* 0xfffffffc00d40947 */ /* 0x000fea000383ffff */
[----:B------:R-:W-:Y:S01]  /*1d10*/  IMAD.MOV.U32 R10, RZ, RZ, R20 ;  /* 0x000000ffff0a7224 */ /* 0x000fe200078e0014 */
[----:B------:R-:W-:Y:S06]  /*1d20*/  BRA `(.L_x_43) ;  /* 0x0000000000207947 */ /* 0x000fec0003800000 */
.L_x_44:
[----:B------:R-:W-:Y:S02]  /*1d30*/  IMAD R13, R20, 0x4, R17 ;  /* 0x00000004140d7824 */ /* 0x000fe400078e0211 */
[----:B------:R-:W-:-:S04]  /*1d40*/  IMAD.MOV.U32 R10, RZ, RZ, R20 ;  /* 0x000000ffff0a7224 */ /* 0x000fc800078e0014 */
[----:B------:R-:W0:Y:S02]  /*1d50*/  LDS R13, [R13] ;  /* 0x000000000d0d7984 */ /* 0x000e240000000800 */
[----:B0-----:R-:W-:-:S13]  /*1d60*/  FSETP.GT.AND P0, PT, R13, R4, PT ;  /* 0x000000040d00720b */ /* 0x001fda0003f04000 */
[----:B------:R-:W-:Y:S01]  /*1d70*/  @P0 IADD3 R22, PT, PT, R20, 0x1, RZ ;  /* 0x0000000114160810 */ /* 0x000fe20007ffe0ff */
[----:B------:R-:W-:-:S03]  /*1d80*/  @P0 IMAD.MOV.U32 R6, RZ, RZ, R20 ;  /* 0x000000ffff060224 */ /* 0x000fc600078e0014 */
[----:B------:R-:W-:-:S04]  /*1d90*/  @P0 ISETP.NE.AND P1, PT, R22, R5, PT ;  /* 0x000000051600020c */ /* 0x000fc80003f25270 */
[----:B------:R-:W-:-:S09]  /*1da0*/  @P0 SEL R10, R22, RZ, P1 ;  /* 0x000000ff160a0207 */ /* 0x000fd20000800000 */
.L_x_43:
[----:B------:R-:W-:Y:S05]  /*1db0*/  BSYNC.RECONVERGENT B0 ;  /* 0x0000000000007941 */ /* 0x000fea0003800200 */
.L_x_42:
[C---:B------:R-:W-:Y:S01]  /*1dc0*/  IADD3 R20, PT, PT, R6.reuse, 0x1, RZ ;  /* 0x0000000106147810 */ /* 0x040fe20007ffe0ff */
[----:B------:R-:W-:Y:S01]  /*1dd0*/  IMAD.U32 R25, RZ, RZ, UR6 ;  /* 0x00000006ff197e24 */ /* 0x000fe2000f8e00ff */
[----:B------:R-:W-:Y:S01]  /*1de0*/  LEA R23, R6, R17, 0x2 ;  /* 0x0000001106177211 */ /* 0x000fe200078e10ff */
[----:B------:R-:W-:Y:S01]  /*1df0*/  BSSY.RECONVERGENT B0, `(.L_x_46) ;  /* 0x0000010000007945 */ /* 0x000fe20003800200 */
[----:B------:R-:W-:-:S04]  /*1e00*/  ISETP.NE.AND P0, PT, R20, R5, PT ;  /* 0x000000051400720c */ /* 0x000fc80003f05270 */
[----:B------:R-:W-:Y:S01]  /*1e10*/  SEL R13, R20, RZ, P0 ;  /* 0x000000ff140d7207 */ /* 0x000fe20000000000 */
[----:B------:R-:W-:Y:S01]  /*1e20*/  IMAD R20, R6, 0x4, R11 ;  /* 0x0000000406147824 */ /* 0x000fe200078e020b */
[----:B------:R-:W-:Y:S02]  /*1e30*/  ISETP.NE.AND P0, PT, R12, R15, PT ;  /* 0x0000000f0c00720c */ /* 0x000fe40003f05270 */
[----:B------:R-:W-:Y:S02]  /*1e40*/  ISETP.NE.AND P2, PT, R10, R13, PT ;  /* 0x0000000d0a00720c */ /* 0x000fe40003f45270 */
[----:B------:R0:W-:Y:S04]  /*1e50*/  STS [R20], R25 ;  /* 0x0000001914007388 */ /* 0x0001e80000000800 */
[----:B------:R0:W-:Y:S05]  /*1e60*/  STS [R23], R4 ;  /* 0x0000000417007388 */ /* 0x0001ea0000000800 */
[----:B------:R-:W-:Y:S05]  /*1e70*/  @!P0 BRA `(.L_x_47) ;  /* 0x00000000001c8947 */ /* 0x000fea0003800000 */
[----:B------:R-:W-:Y:S02]  /*1e80*/  LEA R6, R12, UR4, 0x2 ;  /* 0x000000040c067c11 */ /* 0x000fe4000f8e10ff */
[----:B0-----:R-:W-:-:S04]  /*1e90*/  IADD3 R23, PT, PT, -R5, UR6, RZ ;  /* 0x0000000605177c10 */ /* 0x001fc8000fffe1ff */
[----:B------:R-:W0:Y:S02]  /*1ea0*/  LDS R6, [R6] ;  /* 0x0000000006067984 */ /* 0x000e240000000800 */
[----:B0-----:R-:W-:-:S13]  /*1eb0*/  ISETP.GT.AND P0, PT, R6, R23, PT ;  /* 0x000000170600720c */ /* 0x001fda0003f04270 */
[----:B------:R-:W-:-:S05]  /*1ec0*/  @!P0 VIADD R20, R12, 0x1 ;  /* 0x000000010c148836 */ /* 0x000fca0000000000 */
[----:B------:R-:W-:-:S04]  /*1ed0*/  @!P0 ISETP.NE.AND P1, PT, R20, R5, PT ;  /* 0x000000051400820c */ /* 0x000fc80003f25270 */
[----:B------:R-:W-:-:S09]  /*1ee0*/  @!P0 SEL R12, R20, RZ, P1 ;  /* 0x000000ff140c8207 */ /* 0x000fd20000800000 */
.L_x_47:
[----:B------:R-:W-:Y:S05]  /*1ef0*/  BSYNC.RECONVERGENT B0 ;  /* 0x0000000000007941 */ /* 0x000fea0003800200 */
.L_x_46:
[----:B------:R-:W-:Y:S04]  /*1f00*/  BSSY.RECONVERGENT B0, `(.L_x_48) ;  /* 0x0000009000007945 */ /* 0x000fe80003800200 */
[----:B------:R-:W-:Y:S05]  /*1f10*/  @!P2 BRA `(.L_x_49) ;  /* 0x00000000001ca947 */ /* 0x000fea0003800000 */
[----:B------:R-:W-:Y:S01]  /*1f20*/  IMAD R6, R10, 0x4, R11 ;  /* 0x000000040a067824 */ /* 0x000fe200078e020b */
[----:B0-----:R-:W-:-:S05]  /*1f30*/  IADD3 R23, PT, PT, -R5, UR6, RZ ;  /* 0x0000000605177c10 */ /* 0x001fca000fffe1ff */
[----:B------:R-:W0:Y:S02]  /*1f40*/  LDS R6, [R6] ;  /* 0x0000000006067984 */ /* 0x000e240000000800 */
[----:B0-----:R-:W-:-:S13]  /*1f50*/  ISETP.GT.AND P0, PT, R6, R23, PT ;  /* 0x000000170600720c */ /* 0x001fda0003f04270 */
[----:B------:R-:W-:-:S04]  /*1f60*/  @!P0 IADD3 R20, PT, PT, R10, 0x1, RZ ;  /* 0x000000010a148810 */ /* 0x000fc80007ffe0ff */
[----:B------:R-:W-:-:S04]  /*1f70*/  @!P0 ISETP.NE.AND P1, PT, R20, R5, PT ;  /* 0x000000051400820c */ /* 0x000fc80003f25270 */
[----:B------:R-:W-:-:S09]  /*1f80*/  @!P0 SEL R10, R20, RZ, P1 ;  /* 0x000000ff140a8207 */ /* 0x000fd20000800000 */
.L_x_49:
[----:B------:R-:W-:Y:S05]  /*1f90*/  BSYNC.RECONVERGENT B0 ;  /* 0x0000000000007941 */ /* 0x000fea0003800200 */
.L_x_48:
[----:B------:R-:W-:Y:S01]  /*1fa0*/  ISETP.NE.AND P1, PT, R10, R13, PT ;  /* 0x0000000d0a00720c */ /* 0x000fe20003f25270 */
[----:B0-----:R-:W-:Y:S01]  /*1fb0*/  IMAD.MOV.U32 R20, RZ, RZ, R4 ;  /* 0x000000ffff147224 */ /* 0x001fe200078e0004 */
[----:B------:R-:W-:Y:S01]  /*1fc0*/  ISETP.NE.AND P0, PT, R12, R15, PT ;  /* 0x0000000f0c00720c */ /* 0x000fe20003f05270 */
[----:B------:R-:W-:Y:S01]  /*1fd0*/  BSSY.RECONVERGENT B2, `(.L_x_50) ;  /* 0x000001c000027945 */ /* 0x000fe20003800200 */
[----:B------:R-:W-:Y:S01]  /*1fe0*/  MOV R5, R4 ;  /* 0x0000000400057202 */ /* 0x000fe20000000f00 */
[----:B------:R-:W-:-:S08]  /*1ff0*/  IMAD.MOV.U32 R24, RZ, RZ, 0x42480000 ;  /* 0x42480000ff187424 */ /* 0x000fd000078e00ff */
[----:B------:R-:W-:Y:S02]  /*2000*/  @P1 IMAD R22, R10, 0x4, R17 ;  /* 0x000000040a161824 */ /* 0x000fe400078e0211 */
[----:B------:R-:W-:-:S03]  /*2010*/  @P0 IMAD R6, R12, 0x4, R9 ;  /* 0x000000040c060824 */ /* 0x000fc600078e0209 */
[----:B------:R-:W0:Y:S04]  /*2020*/  @P1 LDS R20, [R22] ;  /* 0x0000000016141984 */ /* 0x000e280000000800 */
[----:B------:R-:W1:Y:S01]  /*2030*/  @P0 LDS R5, [R6] ;  /* 0x0000000006050984 */ /* 0x000e620000000800 */
[----:B0-----:R-:W-:-:S04]  /*2040*/  FSETP.NE.AND P0, PT, |R20|, +INF , PT ;  /* 0x7f8000001400780b */ /* 0x001fc80003f05200 */
[----:B-1----:R-:W-:-:S04]  /*2050*/  FSETP.EQU.OR P0, PT, |R5|, +INF , !P0 ;  /* 0x7f8000000500780b */ /* 0x002fc8000470a600 */
[----:B------:R-:W-:-:S13]  /*2060*/  FSETP.LEU.OR P0, PT, R5, R20, P0 ;  /* 0x000000140500720b */ /* 0x000fda000070b400 */
[----:B------:R-:W-:Y:S05]  /*2070*/  @P0 BRA `(.L_x_51) ;  /* 0x0000000000440947 */ /* 0x000fea0003800000 */
[C---:B------:R-:W-:Y:S01]  /*2080*/  FADD R22, -R20.reuse, R5 ;  /* 0x0000000514167221 */ /* 0x040fe20000000100 */
[----:B------:R-:W-:Y:S01]  /*2090*/  FADD R5, -R20, R4 ;  /* 0x0000000414057221 */ /* 0x000fe20000000100 */
[----:B------:R-:W-:Y:S02]  /*20a0*/  BSSY.RECONVERGENT B3, `(.L_x_51) ;  /* 0x000000e000037945 */ /* 0x000fe40003800200 */
[----:B------:R-:W0:Y:S01]  /*20b0*/  MUFU.RCP R6, R22 ;  /* 0x0000001600067308 */ /* 0x000e220000001000 */
[----:B------:R-:W-:-:S07]  /*20c0*/  FMUL R5, R5, 100 ;  /* 0x42c8000005057820 */ /* 0x000fce0000400000 */
[----:B------:R-:W1:Y:S01]  /*20d0*/  FCHK P0, R5, R22 ;  /* 0x0000001605007302 */ /* 0x000e620000000000 */
[----:B0-----:R-:W-:-:S04]  /*20e0*/  FFMA R23, -R22, R6, 1 ;  /* 0x3f80000016177423 */ /* 0x001fc80000000106 */
[----:B------:R-:W-:-:S04]  /*20f0*/  FFMA R6, R6, R23, R6 ;  /* 0x0000001706067223 */ /* 0x000fc80000000006 */
[----:B------:R-:W-:-:S04]  /*2100*/  FFMA R23, R5, R6, RZ ;  /* 0x0000000605177223 */ /* 0x000fc800000000ff */
[----:B------:R-:W-:-:S04]  /*2110*/  FFMA R4, -R22, R23, R5 ;  /* 0x0000001716047223 */ /* 0x000fc80000000105 */
[----:B------:R-:W-:Y:S01]  /*2120*/  FFMA R24, R6, R4, R23 ;  /* 0x0000000406187223 */ /* 0x000fe20000000017 */
[----:B-1----:R-:W-:Y:S06]  /*2130*/  @!P0 BRA `(.L_x_52) ;  /* 0x0000000000108947 */ /* 0x002fec0003800000 */
[----:B------:R-:W-:Y:S02]  /*2140*/  MOV R4, R22 ;  /* 0x0000001600047202 */ /* 0x000fe40000000f00 */
[----:B------:R-:W-:-:S07]  /*2150*/  MOV R6, 0x2170 ;  /* 0x0000217000067802 */ /* 0x000fce0000000f00 */
[----:B------:R-:W-:Y:S05]  /*2160*/  CALL.REL.NOINC `($__internal_1_$__cuda_sm3x_div_rn_noftz_f32_slowpath) ;  /* 0x0000000800bc7944 */ /* 0x000fea0003c00000 */
[----:B------:R-:W-:-:S07]  /*2170*/  IMAD.MOV.U32 R24, RZ, RZ, R23 ;  /* 0x000000ffff187224 */ /* 0x000fce00078e0017 */
.L_x_52:
[----:B------:R-:W-:Y:S05]  /*2180*/  BSYNC.RECONVERGENT B3 ;  /* 0x0000000000037941 */ /* 0x000fea0003800200 */
.L_x_51:
[----:B------:R-:W-:Y:S05]  /*2190*/  BSYNC.RECONVERGENT B2 ;  /* 0x0000000000027941 */ /* 0x000fea0003800200 */
.L_x_50:
[----:B------:R-:W0:Y:S01]  /*21a0*/  LDCU UR4, c[0x0][0x398] ;  /* 0x00007300ff0477ac */ /* 0x000e220008000800 */
[C---:B------:R-:W-:Y:S02]  /*21b0*/  IMAD R5, R21.reuse, 0x4, R14 ;  /* 0x0000000415057824 */ /* 0x040fe400078e020e */
[----:B------:R-:W-:Y:S01]  /*21c0*/  VIADD R21, R21, 0x1 ;  /* 0x0000000115157836 */ /* 0x000fe20000000000 */
[----:B------:R-:W-:Y:S01]  /*21d0*/  UISETP.GE.AND UP0, UPT, UR6, UR10, UPT ;  /* 0x0000000a0600728c */ /* 0x000fe2000bf06270 */
[----:B0-----:R-:W-:-:S13]  /*21e0*/  ISETP.GE.AND P0, PT, R18, UR4, PT ;  /* 0x0000000412007c0c */ /* 0x001fda000bf06270 */
[----:B------:R-:W-:Y:S01]  /*21f0*/  @!P0 STS [R5], R24 ;  /* 0x0000001805008388 */ /* 0x000fe20000000800 */
[----:B------:R-:W-:-:S03]  /*2200*/  @!P0 VIADD R18, R18, 0x1 ;  /* 0x0000000112128836 */ /* 0x000fc60000000000 */
[----:B------:R-:W0:Y:S04]  /*2210*/  @P0 LDS R23, [R5] ;  /* 0x0000000005170984 */ /* 0x000e280000000800 */
[----:B------:R1:W-:Y:S01]  /*2220*/  @P0 STS [R5], R24 ;  /* 0x0000001805000388 */ /* 0x0003e20000000800 */
[----:B0-----:R-:W-:-:S05]  /*2230*/  @P0 FADD R4, R24, -R23 ;  /* 0x8000001718040221 */ /* 0x001fca0000000000 */
[----:B-1----:R-:W-:-:S05]  /*2240*/  @P0 MOV R24, R4 ;  /* 0x0000000400180202 */ /* 0x002fca0000000f00 */
[----:B------:R-:W-:Y:S01]  /*2250*/  FADD R3, R24, R3 ;  /* 0x0000000318037221 */ /* 0x000fe20000000000 */
[----:B------:R-:W-:Y:S06]  /*2260*/  BRA.U !UP0, `(.L_x_53) ;  /* 0x0000000508387547 */ /* 0x000fec000b800000 */
[----:B------:R-:W-:Y:S01]  /*2270*/  I2FP.F32.U32 R4, UR4 ;  /* 0x0000000400047c45 */ /* 0x000fe20008201000 */
        /* <DEDUP_REMOVED lines=13> */
.L_x_55:
[----:B------:R-:W-:Y:S05]  /*2350*/  BSYNC.RECONVERGENT B2 ;  /* 0x0000000000027941 */ /* 0x000fea0003800200 */
.L_x_54:
[----:B------:R-:W0:Y:S01]  /*2360*/  LDC R25, c[0x0][0x39c] ;  /* 0x0000e700ff197b82 */ /* 0x000e220000000800 */
[----:B------:R-:W1:Y:S07]  /*2370*/  LDCU.64 UR4, c[0x0][0x3a8] ;  /* 0x00007500ff0477ac */ /* 0x000e6e0008000a00 */
[----:B------:R-:W2:Y:S01]  /*2380*/  LDC R24, c[0x0][0x398] ;  /* 0x0000e600ff187b82 */ /* 0x000ea20000000800 */
[----:B-1----:R-:W-:Y:S01]  /*2390*/  UIMAD.WIDE.U32 UR4, UR8, 0x4, UR4 ;  /* 0x00000004080478a5 */ /* 0x002fe2000f8e0004 */
[----:B0-----:R-:W-:-:S05]  /*23a0*/  IABS R6, R25 ;  /* 0x0000001900067213 */ /* 0x001fca0000000000 */
[----:B------:R-:W-:Y:S01]  /*23b0*/  IMAD.U32 R4, RZ, RZ, UR4 ;  /* 0x00000004ff047e24 */ /* 0x000fe2000f8e00ff */
[----:B------:R-:W-:Y:S01]  /*23c0*/  ISETP.GE.AND P0, PT, R16, R25, PT ;  /* 0x000000191000720c */ /* 0x000fe20003f06270 */
[----:B------:R-:W-:Y:S01]  /*23d0*/  IMAD.U32 R5, RZ, RZ, UR5 ;  /* 0x00000005ff057e24 */ /* 0x000fe2000f8e00ff */
[----:B------:R-:W0:Y:S01]  /*23e0*/  I2F.RP R20, R6 ;  /* 0x0000000600147306 */ /* 0x000e220000209400 */
[----:B------:R-:W-:-:S03]  /*23f0*/  UIADD3 UR4, UPT, UPT, UR11, -0x1, URZ ;  /* 0xffffffff0b047890 */ /* 0x000fc6000fffe0ff */
[----:B------:R1:W-:Y:S01]  /*2400*/  STG.E desc[UR12][R4.64], R27 ;  /* 0x0000001b04007986 */ /* 0x0003e2000c10190c */
[----:B------:R-:W-:-:S06]  /*2410*/  UISETP.GE.AND UP0, UPT, UR6, UR4, UPT ;  /* 0x000000040600728c */ /* 0x000fcc000bf06270 */
[----:B------:R-:W-:Y:S01]  /*2420*/  @!P0 VIADD R16, R16, 0x1 ;  /* 0x0000000110108836 */ /* 0x000fe20000000000 */
[----:B0-----:R-:W0:Y:S02]  /*2430*/  MUFU.RCP R20, R20 ;  /* 0x0000001400147308 */ /* 0x001e240000001000 */
[----:B0-----:R-:W-:Y:S02]  /*2440*/  VIADD R22, R20, 0xffffffe ;  /* 0x0ffffffe14167836 */ /* 0x001fe40000000000 */
[----:B--2---:R-:W-:-:S04]  /*2450*/  IMAD R20, R24, 0x4, R14 ;  /* 0x0000000418147824 */ /* 0x004fc800078e020e */
[----:B------:R0:W2:Y:S01]  /*2460*/  F2I.FTZ.U32.TRUNC.NTZ R23, R22 ;  /* 0x0000001600177305 */ /* 0x0000a2000021f000 */
[----:B------:R-:W-:Y:S01]  /*2470*/  LEA R20, R19, R20, 0x2 ;  /* 0x0000001413147211 */ /* 0x000fe200078e10ff */
[----:B0-----:R-:W-:Y:S01]  /*2480*/  HFMA2 R22, -RZ, RZ, 0, 0 ;  /* 0x00000000ff167431 */ /* 0x001fe200000001ff */
[----:B--2---:R-:W-:-:S05]  /*2490*/  IADD3 R29, PT, PT, RZ, -R23, RZ ;  /* 0x80000017ff1d7210 */ /* 0x004fca0007ffe0ff */
[----:B------:R-:W-:-:S04]  /*24a0*/  IMAD R29, R29, R6, RZ ;  /* 0x000000061d1d7224 */ /* 0x000fc800078e02ff */
[----:B------:R-:W-:-:S04]  /*24b0*/  IMAD.HI.U32 R23, R23, R29, R22 ;  /* 0x0000001d17177227 */ /* 0x000fc800078e0016 */
[----:B------:R-:W-:Y:S02]  /*24c0*/  VIADD R22, R19, 0x1 ;  /* 0x0000000113167836 */ /* 0x000fe40000000000 */
[----:B------:R-:W-:-:S03]  /*24d0*/  IMAD.MOV.U32 R19, RZ, RZ, R27 ;  /* 0x000000ffff137224 */ /* 0x000fc600078e001b */
[----:B------:R-:W-:Y:S02]  /*24e0*/  IABS R24, R22 ;  /* 0x0000001600187213 */ /* 0x000fe40000000000 */
[----:B------:R-:W-:Y:S01]  /*24f0*/  @!P0 STS [R20], R19 ;  /* 0x0000001314008388 */ /* 0x000fe20000000800 */
[----:B------:R-:W-:Y:S02]  /*2500*/  ISETP.GE.AND P1, PT, R22, RZ, PT ;  /* 0x000000ff1600720c */ /* 0x000fe40003f26270 */
[----:B------:R-:W-:Y:S01]  /*2510*/  IMAD.HI.U32 R23, R23, R24, RZ ;  /* 0x0000001817177227 */ /* 0x000fe200078e00ff */
[----:B------:R-:W0:Y:S03]  /*2520*/  @P0 LDS R4, [R20] ;  /* 0x0000000014040984 */ /* 0x000e260000000800 */
[----:B------:R-:W-:Y:S01]  /*2530*/  IMAD.MOV R23, RZ, RZ, -R23 ;  /* 0x000000ffff177224 */ /* 0x000fe200078e0a17 */
[----:B------:R2:W-:Y:S03]  /*2540*/  @P0 STS [R20], R19 ;  /* 0x0000001314000388 */ /* 0x0005e60000000800 */
[----:B-1----:R-:W-:-:S05]  /*2550*/  IMAD R5, R6, R23, R24 ;  /* 0x0000001706057224 */ /* 0x002fca00078e0218 */
[----:B------:R-:W-:-:S13]  /*2560*/  ISETP.GT.U32.AND P2, PT, R6, R5, PT ;  /* 0x000000050600720c */ /* 0x000fda0003f44070 */
[----:B------:R-:W-:Y:S02]  /*2570*/  @!P2 IADD3 R5, PT, PT, R5, -R6, RZ ;  /* 0x800000060505a210 */ /* 0x000fe40007ffe0ff */
[----:B------:R-:W-:Y:S02]  /*2580*/  ISETP.NE.AND P2, PT, R25, RZ, PT ;  /* 0x000000ff1900720c */ /* 0x000fe40003f45270 */
[----:B------:R-:W-:Y:S01]  /*2590*/  ISETP.GT.U32.AND P3, PT, R6, R5, PT ;  /* 0x000000050600720c */ /* 0x000fe20003f64070 */
[----:B0-----:R-:W-:-:S12]  /*25a0*/  @P0 FADD R4, R19, -R4 ;  /* 0x8000000413040221 */ /* 0x001fd80000000000 */
[----:B------:R-:W-:Y:S01]  /*25b0*/  @!P3 IMAD.IADD R5, R5, 0x1, -R6 ;  /* 0x000000010505b824 */ /* 0x000fe200078e0a06 */
[----:B--2---:R-:W-:-:S03]  /*25c0*/  @P0 MOV R19, R4 ;  /* 0x0000000400130202 */ /* 0x004fc60000000f00 */
[----:B------:R-:W-:Y:S01]  /*25d0*/  @!P1 IMAD.MOV R5, RZ, RZ, -R5 ;  /* 0x000000ffff059224 */ /* 0x000fe200078e0a05 */
[----:B------:R-:W-:Y:S01]  /*25e0*/  @!P2 LOP3.LUT R5, RZ, R25, RZ, 0x33, !PT ;  /* 0x00000019ff05a212 */ /* 0x000fe200078e33ff */
[----:B------:R-:W-:-:S04]  /*25f0*/  FADD R2, R2, R19 ;  /* 0x0000001302027221 */ /* 0x000fc80000000000 */
[----:B------:R-:W-:Y:S01]  /*2600*/  IMAD.MOV.U32 R19, RZ, RZ, R5 ;  /* 0x000000ffff137224 */ /* 0x000fe200078e0005 */
[----:B------:R-:W-:Y:S06]  /*2610*/  BRA.U !UP0, `(.L_x_53) ;  /* 0x00000001084c7547 */ /* 0x000fec000b800000 */
        /* <DEDUP_REMOVED lines=13> */
.L_x_57:
[----:B------:R-:W-:Y:S05]  /*26f0*/  BSYNC.RECONVERGENT B2 ;  /* 0x0000000000027941 */ /* 0x000fea0003800200 */
.L_x_56:
[----:B------:R-:W0:Y:S02]  /*2700*/  LDCU.64 UR4, c[0x0][0x3b0] ;  /* 0x00007600ff0477ac */ /* 0x000e240008000a00 */
[----:B0-----:R-:W-:-:S06]  /*2710*/  UIMAD.WIDE.U32 UR4, UR8, 0x4, UR4 ;  /* 0x00000004080478a5 */ /* 0x001fcc000f8e0004 */
[----:B------:R-:W-:Y:S02]  /*2720*/  IMAD.U32 R4, RZ, RZ, UR4 ;  /* 0x00000004ff047e24 */ /* 0x000fe4000f8e00ff */
[----:B------:R-:W-:-:S05]  /*2730*/  IMAD.U32 R5, RZ, RZ, UR5 ;  /* 0x00000005ff057e24 */ /* 0x000fca000f8e00ff */
[----:B------:R0:W-:Y:S02]  /*2740*/  STG.E desc[UR12][R4.64], R23 ;  /* 0x0000001704007986 */ /* 0x0001e4000c10190c */
.L_x_53:
[----:B------:R-:W1:Y:S01]  /*2750*/  LDC R22, c[0x0][0x398] ;  /* 0x0000e600ff167b82 */ /* 0x000e620000000800 */
[----:B------:R-:W-:Y:S01]  /*2760*/  IABS R24, R21 ;  /* 0x0000001500187213 */ /* 0x000fe20000000000 */
[----:B------:R-:W2:Y:S01]  /*2770*/  LDCU UR4, c[0x0][0x38c] ;  /* 0x00007180ff0477ac */ /* 0x000ea20008000800 */
[----:B------:R-:W-:Y:S01]  /*2780*/  ISETP.GE.AND P2, PT, R21, RZ, PT ;  /* 0x000000ff1500720c */ /* 0x000fe20003f46270 */
[----:B------:R-:W-:-:S04]  /*2790*/  UIADD3 UR6, UPT, UPT, UR6, 0x1, URZ ;  /* 0x0000000106067890 */ /* 0x000fc8000fffe0ff */
[----:B--2---:R-:W-:Y:S01]  /*27a0*/  UISETP.NE.AND UP0, UPT, UR6, UR4, UPT ;  /* 0x000000040600728c */ /* 0x004fe2000bf05270 */
[----:B-1----:R-:W-:-:S04]  /*27b0*/  IABS R6, R22 ;  /* 0x0000001600067213 */ /* 0x002fc80000000000 */
[----:B------:R-:W1:Y:S08]  /*27c0*/  I2F.RP R20, R6 ;  /* 0x0000000600147306 */ /* 0x000e700000209400 */
[----:B-1----:R-:W0:Y:S02]  /*27d0*/  MUFU.RCP R20, R20 ;  /* 0x0000001400147308 */ /* 0x002e240000001000 */
[----:B0-----:R-:W-:-:S06]  /*27e0*/  IADD3 R4, PT, PT, R20, 0xffffffe, RZ ;  /* 0x0ffffffe14047810 */ /* 0x001fcc0007ffe0ff */
[----:B------:R0:W1:Y:S02]  /*27f0*/  F2I.FTZ.U32.TRUNC.NTZ R5, R4 ;  /* 0x0000000400057305 */ /* 0x000064000021f000 */
[----:B0-----:R-:W-:Y:S02]  /*2800*/  IMAD.MOV.U32 R4, RZ, RZ, RZ ;  /* 0x000000ffff047224 */ /* 0x001fe400078e00ff */
[----:B-1----:R-:W-:-:S04]  /*2810*/  IMAD.MOV R23, RZ, RZ, -R5 ;  /* 0x000000ffff177224 */ /* 0x002fc800078e0a05 */
[----:B------:R-:W-:-:S04]  /*2820*/  IMAD R23, R23, R6, RZ ;  /* 0x0000000617177224 */ /* 0x000fc800078e02ff */
[----:B------:R-:W-:Y:S01]  /*2830*/  IMAD.HI.U32 R5, R5, R23, R4 ;  /* 0x0000001705057227 */ /* 0x000fe200078e0004 */
[----:B------:R-:W-:-:S05]  /*2840*/  MOV R23, R24 ;  /* 0x0000001800177202 */ /* 0x000fca0000000f00 */
[----:B------:R-:W-:-:S04]  /*2850*/  IMAD.HI.U32 R5, R5, R23, RZ ;  /* 0x0000001705057227 */ /* 0x000fc800078e00ff */
[----:B------:R-:W-:-:S04]  /*2860*/  IMAD.MOV R5, RZ, RZ, -R5 ;  /* 0x000000ffff057224 */ /* 0x000fc800078e0a05 */
[----:B------:R-:W-:-:S05]  /*2870*/  IMAD R5, R6, R5, R23 ;  /* 0x0000000506057224 */ /* 0x000fca00078e0217 */
[----:B------:R-:W-:-:S13]  /*2880*/  ISETP.GT.U32.AND P0, PT, R6, R5, PT ;  /* 0x000000050600720c */ /* 0x000fda0003f04070 */
[----:B------:R-:W-:Y:S01]  /*2890*/  @!P0 IMAD.IADD R5, R5, 0x1, -R6 ;  /* 0x0000000105058824 */ /* 0x000fe200078e0a06 */
[----:B------:R-:W-:-:S04]  /*28a0*/  ISETP.NE.AND P0, PT, R22, RZ, PT ;  /* 0x000000ff1600720c */ /* 0x000fc80003f05270 */
[----:B------:R-:W-:-:S13]  /*28b0*/  ISETP.GT.U32.AND P1, PT, R6, R5, PT ;  /* 0x000000050600720c */ /* 0x000fda0003f24070 */
[----:B------:R-:W-:-:S05]  /*28c0*/  @!P1 IADD3 R5, PT, PT, R5, -R6, RZ ;  /* 0x8000000605059210 */ /* 0x000fca0007ffe0ff */
[----:B------:R-:W-:Y:S01]  /*28d0*/  @!P2 IMAD.MOV R5, RZ, RZ, -R5 ;  /* 0x000000ffff05a224 */ /* 0x000fe200078e0a05 */
[----:B------:R-:W-:-:S05]  /*28e0*/  @!P0 LOP3.LUT R5, RZ, R22, RZ, 0x33, !PT ;  /* 0x00000016ff058212 */ /* 0x000fca00078e33ff */
[----:B------:R-:W-:Y:S01]  /*28f0*/  IMAD.MOV.U32 R21, RZ, RZ, R5 ;  /* 0x000000ffff157224 */ /* 0x000fe200078e0005 */
[----:B------:R-:W-:Y:S06]  /*2900*/  BRA.U UP0, `(.L_x_58) ;  /* 0xffffffed00207547 */ /* 0x000fec000b83ffff */
[----:B------:R-:W-:Y:S05]  /*2910*/  EXIT ;  /* 0x000000000000794d */ /* 0x000fea0003800000 */
        .weak           $__internal_0_$__cuda_sm20_rcp_rn_f32_slowpath
        .type           $__internal_0_$__cuda_sm20_rcp_rn_f32_slowpath,@function
        .size           $__internal_0_$__cuda_sm20_rcp_rn_f32_slowpath,($__internal_1_$__cuda_sm3x_div_rn_noftz_f32_slowpath - $__internal_0_$__cuda_sm20_rcp_rn_f32_slowpath)
$__internal_0_$__cuda_sm20_rcp_rn_f32_slowpath:
[----:B------:R-:W-:-:S04]  /*2920*/  SHF.L.U32 R5, R2, 0x1, RZ ;  /* 0x0000000102057819 */ /* 0x000fc800000006ff */
[----:B------:R-:W-:-:S04]  /*2930*/  SHF.R.U32.HI R5, RZ, 0x18, R5 ;  /* 0x00000018ff057819 */ /* 0x000fc80000011605 */
[----:B------:R-:W-:-:S13]  /*2940*/  ISETP.NE.U32.AND P0, PT, R5, RZ, PT ;  /* 0x000000ff0500720c */ /* 0x000fda0003f05070 */
[----:B------:R-:W-:Y:S05]  /*2950*/  @P0 BRA `(.L_x_59) ;  /* 0x00000000002c0947 */ /* 0x000fea0003800000 */
[----:B------:R-:W-:-:S05]  /*2960*/  IMAD.SHL.U32 R5, R2, 0x2, RZ ;  /* 0x0000000202057824 */ /* 0x000fca00078e00ff */
[----:B------:R-:W-:-:S13]  /*2970*/  ISETP.NE.AND P0, PT, R5, RZ, PT ;  /* 0x000000ff0500720c */ /* 0x000fda0003f05270 */
[----:B------:R2:W3:Y:S01]  /*2980*/  @!P0 MUFU.RCP R5, R2 ;  /* 0x0000000200058308 */ /* 0x0004e20000001000 */
[----:B------:R-:W-:Y:S05]  /*2990*/  @!P0 BRA `(.L_x_60) ;  /* 0x0000000000a48947 */ /* 0x000fea0003800000 */
[----:B------:R-:W-:-:S04]  /*29a0*/  FFMA R6, R2, 1.84467440737095516160e+19, RZ ;  /* 0x5f80000002067823 */ /* 0x000fc800000000ff */
[----:B---3--:R-:W2:Y:S02]  /*29b0*/  MUFU.RCP R5, R6 ;  /* 0x0000000600057308 */ /* 0x008ea40000001000 */
[----:B--2---:R-:W-:-:S04]  /*29c0*/  FFMA R2, R6, R5, -1 ;  /* 0xbf80000006027423 */ /* 0x004fc80000000005 */
[----:B------:R-:W-:-:S04]  /*29d0*/  FADD.FTZ R2, -R2, -RZ ;  /* 0x800000ff02027221 */ /* 0x000fc80000010100 */
[----:B------:R-:W-:-:S04]  /*29e0*/  FFMA R2, R5, R2, R5 ;  /* 0x0000000205027223 */ /* 0x000fc80000000005 */
[----:B------:R-:W-:Y:S01]  /*29f0*/  FFMA R5, R2, 1.84467440737095516160e+19, RZ ;  /* 0x5f80000002057823 */ /* 0x000fe200000000ff */
[----:B------:R-:W-:Y:S06]  /*2a00*/  BRA `(.L_x_60) ;  /* 0x0000000000887947 */ /* 0x000fec0003800000 */
.L_x_59:
[----:B------:R-:W-:-:S05]  /*2a10*/  VIADD R6, R5, 0xffffff03 ;  /* 0xffffff0305067836 */ /* 0x000fca0000000000 */
[----:B------:R-:W-:-:S13]  /*2a20*/  ISETP.GT.U32.AND P0, PT, R6, 0x1, PT ;  /* 0x000000010600780c */ /* 0x000fda0003f04070 */
[----:B------:R-:W-:Y:S05]  /*2a30*/  @P0 BRA `(.L_x_61) ;  /* 0x0000000000780947 */ /* 0x000fea0003800000 */
[----:B------:R-:W-:Y:S01]  /*2a40*/  LOP3.LUT R8, R2, 0x7fffff, RZ, 0xc0, !PT ;  /* 0x007fffff02087812 */ /* 0x000fe200078ec0ff */
[----:B------:R-:W-:-:S03]  /*2a50*/  HFMA2 R13, -RZ, RZ, 0, 1.78813934326171875e-07 ;  /* 0x00000003ff0d7431 */ /* 0x000fc600000001ff */
[----:B------:R-:W-:-:S04]  /*2a60*/  LOP3.LUT R8, R8, 0x3f800000, RZ, 0xfc, !PT ;  /* 0x3f80000008087812 */ /* 0x000fc800078efcff */
[----:B------:R-:W0:Y:S01]  /*2a70*/  MUFU.RCP R9, R8 ;  /* 0x0000000800097308 */ /* 0x000e220000001000 */
[----:B------:R-:W-:Y:S01]  /*2a80*/  SHF.L.U32 R12, R13, R6, RZ ;  /* 0x000000060d0c7219 */ /* 0x000fe200000006ff */
[----:B0-----:R-:W-:-:S04]  /*2a90*/  FFMA R10, R8, R9, -1 ;  /* 0xbf800000080a7423 */ /* 0x001fc80000000009 */
[----:B------:R-:W-:-:S04]  /*2aa0*/  FADD.FTZ R10, -R10, -RZ ;  /* 0x800000ff0a0a7221 */ /* 0x000fc80000010100 */
[CCC-:B------:R-:W-:Y:S01]  /*2ab0*/  FFMA.RM R11, R9.reuse, R10.reuse, R9.reuse ;  /* 0x0000000a090b7223 */ /* 0x1c0fe20000004009 */
[----:B------:R-:W-:-:S04]  /*2ac0*/  FFMA.RP R10, R9, R10, R9 ;  /* 0x0000000a090a7223 */ /* 0x000fc80000008009 */
[C---:B------:R-:W-:Y:S02]  /*2ad0*/  LOP3.LUT R9, R11.reuse, 0x7fffff, RZ, 0xc0, !PT ;  /* 0x007fffff0b097812 */ /* 0x040fe400078ec0ff */
[----:B------:R-:W-:Y:S02]  /*2ae0*/  FSETP.NEU.FTZ.AND P0, PT, R11, R10, PT ;  /* 0x0000000a0b00720b */ /* 0x000fe40003f1d000 */
[----:B------:R-:W-:Y:S02]  /*2af0*/  LOP3.LUT R9, R9, 0x800000, RZ, 0xfc, !PT ;  /* 0x0080000009097812 */ /* 0x000fe400078efcff */
[----:B------:R-:W-:Y:S02]  /*2b00*/  SEL R10, RZ, 0xffffffff, !P0 ;  /* 0xffffffffff0a7807 */ /* 0x000fe40004000000 */
[----:B------:R-:W-:-:S03]  /*2b10*/  LOP3.LUT R11, R12, R9, RZ, 0xc0, !PT ;  /* 0x000000090c0b7212 */ /* 0x000fc600078ec0ff */
[----:B------:R-:W-:Y:S01]  /*2b20*/  IMAD.MOV R10, RZ, RZ, -R10 ;  /* 0x000000ffff0a7224 */ /* 0x000fe200078e0a0a */
[----:B------:R-:W-:-:S04]  /*2b30*/  SHF.R.U32.HI R11, RZ, R6, R11 ;  /* 0x00000006ff0b7219 */ /* 0x000fc8000001160b */
[----:B------:R-:W-:Y:S02]  /*2b40*/  LOP3.LUT P1, RZ, R10, R6, R9, 0xf8, !PT ;  /* 0x000000060aff7212 */ /* 0x000fe4000782f809 */
[C---:B------:R-:W-:Y:S02]  /*2b50*/  LOP3.LUT P0, RZ, R11.reuse, 0x1, RZ, 0xc0, !PT ;  /* 0x000000010bff7812 */ /* 0x040fe4000780c0ff */
[----:B------:R-:W-:-:S04]  /*2b60*/  LOP3.LUT P2, RZ, R11, 0x2, RZ, 0xc0, !PT ;  /* 0x000000020bff7812 */ /* 0x000fc8000784c0ff */
[----:B------:R-:W-:Y:S02]  /*2b70*/  PLOP3.LUT P0, PT, P0, P1, P2, 0xe0, 0x0 ;  /* 0x000000000000781c */ /* 0x000fe40000703c20 */
[----:B------:R-:W-:Y:S02]  /*2b80*/  LOP3.LUT P1, RZ, R2, 0x7fffff, RZ, 0xc0, !PT ;  /* 0x007fffff02ff7812 */ /* 0x000fe4000782c0ff */
[----:B------:R-:W-:-:S05]  /*2b90*/  SEL R6, RZ, 0x1, !P0 ;  /* 0x00000001ff067807 */ /* 0x000fca0004000000 */
[----:B------:R-:W-:-:S05]  /*2ba0*/  IMAD.MOV R6, RZ, RZ, -R6 ;  /* 0x000000ffff067224 */ /* 0x000fca00078e0a06 */
[----:B------:R-:W-:Y:S02]  /*2bb0*/  ISETP.GE.AND P0, PT, R6, RZ, PT ;  /* 0x000000ff0600720c */ /* 0x000fe40003f06270 */
[----:B------:R-:W-:-:S04]  /*2bc0*/  IADD3 R6, PT, PT, R5, -0xfc, RZ ;  /* 0xffffff0405067810 */ /* 0x000fc80007ffe0ff */
[----:B------:R-:W-:-:S07]  /*2bd0*/  SHF.R.U32.HI R5, RZ, R6, R9 ;  /* 0x00000006ff057219 */ /* 0x000fce0000011609 */
[----:B------:R-:W-:-:S04]  /*2be0*/  @!P0 VIADD R5, R5, 0x1 ;  /* 0x0000000105058836 */ /* 0x000fc80000000000 */
[----:B------:R-:W-:-:S05]  /*2bf0*/  @!P1 IMAD.SHL.U32 R5, R5, 0x2, RZ ;  /* 0x0000000205059824 */ /* 0x000fca00078e00ff */
[----:B------:R-:W-:Y:S01]  /*2c00*/  LOP3.LUT R5, R5, 0x80000000, R2, 0xf8, !PT ;  /* 0x8000000005057812 */ /* 0x000fe200078ef802 */
[----:B------:R-:W-:Y:S06]  /*2c10*/  BRA `(.L_x_60) ;  /* 0x0000000000047947 */ /* 0x000fec0003800000 */
.L_x_61:
[----:B------:R0:W1:Y:S02]  /*2c20*/  MUFU.RCP R5, R2 ;  /* 0x0000000200057308 */ /* 0x0000640000001000 */
.L_x_60:
[----:B-1-3--:R-:W-:Y:S01]  /*2c30*/  MOV R8, R5 ;  /* 0x0000000500087202 */ /* 0x00afe20000000f00 */
[----:B------:R-:W-:-:S04]  /*2c40*/  IMAD.MOV.U32 R5, RZ, RZ, 0x0 ;  /* 0x00000000ff057424 */ /* 0x000fc800078e00ff */
[----:B0-2---:R-:W-:Y:S05]  /*2c50*/  RET.REL.NODEC R4 `(srsi_many_series_one_param_f32) ;  /* 0xffffffd004e87950 */ /* 0x005fea0003c3ffff */
        .weak           $__internal_1_$__cuda_sm3x_div_rn_noftz_f32_slowpath
        .type           $__internal_1_$__cuda_sm3x_div_rn_noftz_f32_slowpath,@function
        .size           $__internal_1_$__cuda_sm3x_div_rn_noftz_f32_slowpath,(.L_x_108 - $__internal_1_$__cuda_sm3x_div_rn_noftz_f32_slowpath)
$__internal_1_$__cuda_sm3x_div_rn_noftz_f32_slowpath:
[----:B------:R-:W-:Y:S01]  /*2c60*/  SHF.R.U32.HI R23, RZ, 0x17, R4 ;  /* 0x00000017ff177819 */ /* 0x000fe20000011604 */
[----:B------:R-:W-:Y:S01]  /*2c70*/  BSSY.RECONVERGENT B0, `(.L_x_62) ;  /* 0x0000063000007945 */ /* 0x000fe20003800200 */
[----:B------:R-:W-:Y:S02]  /*2c80*/  SHF.R.U32.HI R25, RZ, 0x17, R5 ;  /* 0x00000017ff197819 */ /* 0x000fe40000011605 */
[----:B------:R-:W-:Y:S02]  /*2c90*/  LOP3.LUT R23, R23, 0xff, RZ, 0xc0, !PT ;  /* 0x000000ff17177812 */ /* 0x000fe400078ec0ff */
[----:B------:R-:W-:-:S03]  /*2ca0*/  LOP3.LUT R25, R25, 0xff, RZ, 0xc0, !PT ;  /* 0x000000ff19197812 */ /* 0x000fc600078ec0ff */
[----:B------:R-:W-:Y:S01]  /*2cb0*/  VIADD R26, R23, 0xffffffff ;  /* 0xffffffff171a7836 */ /* 0x000fe20000000000 */
[----:B------:R-:W-:-:S04]  /*2cc0*/  IADD3 R24, PT, PT, R25, -0x1, RZ ;  /* 0xffffffff19187810 */ /* 0x000fc80007ffe0ff */
[----:B------:R-:W-:-:S04]  /*2cd0*/  ISETP.GT.U32.AND P0, PT, R26, 0xfd, PT ;  /* 0x000000fd1a00780c */ /* 0x000fc80003f04070 */
[----:B------:R-:W-:-:S13]  /*2ce0*/  ISETP.GT.U32.OR P0, PT, R24, 0xfd, P0 ;  /* 0x000000fd1800780c */ /* 0x000fda0000704470 */
[----:B------:R-:W-:Y:S01]  /*2cf0*/  @!P0 IMAD.MOV.U32 R24, RZ, RZ, RZ ;  /* 0x000000ffff188224 */ /* 0x000fe200078e00ff */
[----:B------:R-:W-:Y:S06]  /*2d00*/  @!P0 BRA `(.L_x_63) ;  /* 0x0000000000608947 */ /* 0x000fec0003800000 */
[----:B------:R-:W-:Y:S02]  /*2d10*/  FSETP.GTU.FTZ.AND P0, PT, |R5|, +INF , PT ;  /* 0x7f8000000500780b */ /* 0x000fe40003f1c200 */
[----:B------:R-:W-:-:S04]  /*2d20*/  FSETP.GTU.FTZ.AND P1, PT, |R4|, +INF , PT ;  /* 0x7f8000000400780b */ /* 0x000fc80003f3c200 */
[----:B------:R-:W-:-:S13]  /*2d30*/  PLOP3.LUT P0, PT, P0, P1, PT, 0xf8, 0x8f ;  /* 0x00000000008f781c */ /* 0x000fda0000703f70 */
[----:B------:R-:W-:Y:S05]  /*2d40*/  @P0 BRA `(.L_x_64) ;  /* 0x0000000400500947 */ /* 0x000fea0003800000 */
[----:B------:R-:W-:-:S13]  /*2d50*/  LOP3.LUT P0, RZ, R4, 0x7fffffff, R5, 0xc8, !PT ;  /* 0x7fffffff04ff7812 */ /* 0x000fda000780c805 */
[----:B------:R-:W-:Y:S05]  /*2d60*/  @!P0 BRA `(.L_x_65) ;  /* 0x0000000400408947 */ /* 0x000fea0003800000 */
[C---:B------:R-:W-:Y:S02]  /*2d70*/  FSETP.NEU.FTZ.AND P1, PT, |R5|.reuse, +INF , PT ;  /* 0x7f8000000500780b */ /* 0x040fe40003f3d200 */
[----:B------:R-:W-:Y:S02]  /*2d80*/  FSETP.NEU.FTZ.AND P2, PT, |R4|, +INF , PT ;  /* 0x7f8000000400780b */ /* 0x000fe40003f5d200 */
[----:B------:R-:W-:-:S11]  /*2d90*/  FSETP.NEU.FTZ.AND P0, PT, |R5|, +INF , PT ;  /* 0x7f8000000500780b */ /* 0x000fd60003f1d200 */
[----:B------:R-:W-:Y:S05]  /*2da0*/  @!P2 BRA !P1, `(.L_x_65) ;  /* 0x000000040030a947 */ /* 0x000fea0004800000 */
[----:B------:R-:W-:-:S04]  /*2db0*/  LOP3.LUT P1, RZ, R5, 0x7fffffff, RZ, 0xc0, !PT ;  /* 0x7fffffff05ff7812 */ /* 0x000fc8000782c0ff */
[----:B------:R-:W-:-:S13]  /*2dc0*/  PLOP3.LUT P1, PT, P2, P1, PT, 0x2f, 0xf2 ;  /* 0x0000000000f2781c */ /* 0x000fda0001722577 */
[----:B------:R-:W-:Y:S05]  /*2dd0*/  @P1 BRA `(.L_x_66) ;  /* 0x00000004001c1947 */ /* 0x000fea0003800000 */
[----:B------:R-:W-:-:S04]  /*2de0*/  LOP3.LUT P1, RZ, R4, 0x7fffffff, RZ, 0xc0, !PT ;  /* 0x7fffffff04ff7812 */ /* 0x000fc8000782c0ff */
[----:B------:R-:W-:-:S13]  /*2df0*/  PLOP3.LUT P0, PT, P0, P1, PT, 0x2f, 0xf2 ;  /* 0x0000000000f2781c */ /* 0x000fda0000702577 */
[----:B------:R-:W-:Y:S05]  /*2e00*/  @P0 BRA `(.L_x_67) ;  /* 0x0000000400040947 */ /* 0x000fea0003800000 */
[----:B------:R-:W-:Y:S01]  /*2e10*/  VIADD R24, R25, 0xffffffff ;  /* 0xffffffff19187836 */ /* 0x000fe20000000000 */
[----:B------:R-:W-:-:S04]  /*2e20*/  ISETP.GE.AND P1, PT, R26, RZ, PT ;  /* 0x000000ff1a00720c */ /* 0x000fc80003f26270 */
[----:B------:R-:W-:-:S09]  /*2e30*/  ISETP.GE.AND P0, PT, R24, RZ, PT ;  /* 0x000000ff1800720c */ /* 0x000fd20003f06270 */
[----:B------:R-:W-:-:S04]  /*2e40*/  @!P1 FFMA R4, R4, 1.84467440737095516160e+19, RZ ;  /* 0x5f80000004049823 */ /* 0x000fc800000000ff */
[----:B------:R-:W-:Y:S01]  /*2e50*/  @P0 MOV R24, RZ ;  /* 0x000000ff00180202 */ /* 0x000fe20000000f00 */
[----:B------:R-:W-:Y:S02]  /*2e60*/  @!P0 IMAD.MOV.U32 R24, RZ, RZ, -0x40 ;  /* 0xffffffc0ff188424 */ /* 0x000fe400078e00ff */
[----:B------:R-:W-:Y:S02]  /*2e70*/  @!P0 FFMA R5, R5, 1.84467440737095516160e+19, RZ ;  /* 0x5f80000005058823 */ /* 0x000fe400000000ff */
[----:B------:R-:W-:-:S07]  /*2e80*/  @!P1 VIADD R24, R24, 0x40 ;  /* 0x0000004018189836 */ /* 0x000fce0000000000 */
.L_x_63:
[----:B------:R-:W-:Y:S01]  /*2e90*/  LEA R29, R23, 0xc0800000, 0x17 ;  /* 0xc0800000171d7811 */ /* 0x000fe200078eb8ff */
[----:B------:R-:W-:Y:S01]  /*2ea0*/  VIADD R26, R25, 0xffffff81 ;  /* 0xffffff81191a7836 */ /* 0x000fe20000000000 */
[----:B------:R-:W-:Y:S02]  /*2eb0*/  BSSY.RECONVERGENT B1, `(.L_x_68) ;  /* 0x0000035000017945 */ /* 0x000fe40003800200 */
[----:B------:R-:W-:Y:S02]  /*2ec0*/  IADD3 R29, PT, PT, -R29, R4, RZ ;  /* 0x000000041d1d7210 */ /* 0x000fe40007ffe1ff */
[----:B------:R-:W-:Y:S02]  /*2ed0*/  IADD3 R23, PT, PT, R26, 0x7f, -R23 ;  /* 0x0000007f1a177810 */ /* 0x000fe40007ffe817 */
[----:B------:R-:W0:Y:S01]  /*2ee0*/  MUFU.RCP R4, R29 ;  /* 0x0000001d00047308 */ /* 0x000e220000001000 */
[----:B------:R-:W-:Y:S02]  /*2ef0*/  FADD.FTZ R27, -R29, -RZ ;  /* 0x800000ff1d1b7221 */ /* 0x000fe40000010100 */
[----:B------:R-:W-:-:S02]  /*2f00*/  IMAD.IADD R23, R23, 0x1, R24 ;  /* 0x0000000117177824 */ /* 0x000fc400078e0218 */
[----:B0-----:R-:W-:-:S04]  /*2f10*/  FFMA R25, R4, R27, 1 ;  /* 0x3f80000004197423 */ /* 0x001fc8000000001b */
[----:B------:R-:W-:Y:S01]  /*2f20*/  FFMA R25, R4, R25, R4 ;  /* 0x0000001904197223 */ /* 0x000fe20000000004 */
[----:B------:R-:W-:-:S04]  /*2f30*/  IMAD R4, R26, -0x800000, R5 ;  /* 0xff8000001a047824 */ /* 0x000fc800078e0205 */
[----:B------:R-:W-:-:S04]  /*2f40*/  FFMA R28, R4, R25, RZ ;  /* 0x00000019041c7223 */ /* 0x000fc800000000ff */
[----:B------:R-:W-:-:S04]  /*2f50*/  FFMA R5, R27, R28, R4 ;  /* 0x0000001c1b057223 */ /* 0x000fc80000000004 */
[----:B------:R-:W-:-:S04]  /*2f60*/  FFMA R28, R25, R5, R28 ;  /* 0x00000005191c7223 */ /* 0x000fc8000000001c */
[----:B------:R-:W-:-:S04]  /*2f70*/  FFMA R27, R27, R28, R4 ;  /* 0x0000001c1b1b7223 */ /* 0x000fc80000000004 */
[----:B------:R-:W-:-:S05]  /*2f80*/  FFMA R4, R25, R27, R28 ;  /* 0x0000001b19047223 */ /* 0x000fca000000001c */
[----:B------:R-:W-:-:S04]  /*2f90*/  SHF.R.U32.HI R5, RZ, 0x17, R4 ;  /* 0x00000017ff057819 */ /* 0x000fc80000011604 */
[----:B------:R-:W-:-:S04]  /*2fa0*/  LOP3.LUT R24, R5, 0xff, RZ, 0xc0, !PT ;  /* 0x000000ff05187812 */ /* 0x000fc800078ec0ff */
[----:B------:R-:W-:-:S05]  /*2fb0*/  IADD3 R5, PT, PT, R24, R23, RZ ;  /* 0x0000001718057210 */ /* 0x000fca0007ffe0ff */
[----:B------:R-:W-:-:S05]  /*2fc0*/  VIADD R24, R5, 0xffffffff ;  /* 0xffffffff05187836 */ /* 0x000fca0000000000 */
[----:B------:R-:W-:-:S13]  /*2fd0*/  ISETP.GE.U32.AND P0, PT, R24, 0xfe, PT ;  /* 0x000000fe1800780c */ /* 0x000fda0003f06070 */
[----:B------:R-:W-:Y:S05]  /*2fe0*/  @!P0 BRA `(.L_x_69) ;  /* 0x0000000000808947 */ /* 0x000fea0003800000 */
[----:B------:R-:W-:-:S13]  /*2ff0*/  ISETP.GT.AND P0, PT, R5, 0xfe, PT ;  /* 0x000000fe0500780c */ /* 0x000fda0003f04270 */
[----:B------:R-:W-:Y:S05]  /*3000*/  @P0 BRA `(.L_x_70) ;  /* 0x00000000006c0947 */ /* 0x000fea0003800000 */
[----:B------:R-:W-:-:S13]  /*3010*/  ISETP.GE.AND P0, PT, R5, 0x1, PT ;  /* 0x000000010500780c */ /* 0x000fda0003f06270 */
[----:B------:R-:W-:Y:S05]  /*3020*/  @P0 BRA `(.L_x_71) ;  /* 0x0000000000740947 */ /* 0x000fea0003800000 */
[----:B------:R-:W-:Y:S02]  /*3030*/  ISETP.GE.AND P0, PT, R5, -0x18, PT ;  /* 0xffffffe80500780c */ /* 0x000fe40003f06270 */
[----:B------:R-:W-:-:S11]  /*3040*/  LOP3.LUT R4, R4, 0x80000000, RZ, 0xc0, !PT ;  /* 0x8000000004047812 */ /* 0x000fd600078ec0ff */
[----:B------:R-:W-:Y:S05]  /*3050*/  @!P0 BRA `(.L_x_71) ;  /* 0x0000000000688947 */ /* 0x000fea0003800000 */
[CCC-:B------:R-:W-:Y:S01]  /*3060*/  FFMA.RZ R23, R25.reuse, R27.reuse, R28.reuse ;  /* 0x0000001b19177223 */ /* 0x1c0fe2000000c01c */
[CCC-:B------:R-:W-:Y:S01]  /*3070*/  FFMA.RP R24, R25.reuse, R27.reuse, R28.reuse ;  /* 0x0000001b19187223 */ /* 0x1c0fe2000000801c */
[----:B------:R-:W-:Y:S01]  /*3080*/  FFMA.RM R27, R25, R27, R28 ;  /* 0x0000001b191b7223 */ /* 0x000fe2000000401c */
[C---:B------:R-:W-:Y:S01]  /*3090*/  VIADD R25, R5.reuse, 0x20 ;  /* 0x0000002005197836 */ /* 0x040fe20000000000 */
[----:B------:R-:W-:Y:S02]  /*30a0*/  ISETP.NE.AND P2, PT, R5, RZ, PT ;  /* 0x000000ff0500720c */ /* 0x000fe40003f45270 */
[----:B------:R-:W-:Y:S02]  /*30b0*/  LOP3.LUT R23, R23, 0x7fffff, RZ, 0xc0, !PT ;  /* 0x007fffff17177812 */ /* 0x000fe400078ec0ff */
[----:B------:R-:W-:Y:S02]  /*30c0*/  ISETP.NE.AND P1, PT, R5, RZ, PT ;  /* 0x000000ff0500720c */ /* 0x000fe40003f25270 */
[----:B------:R-:W-:-:S02]  /*30d0*/  LOP3.LUT R26, R23, 0x800000, RZ, 0xfc, !PT ;  /* 0x00800000171a7812 */ /* 0x000fc400078efcff */
[----:B------:R-:W-:Y:S02]  /*30e0*/  IADD3 R5, PT, PT, -R5, RZ, RZ ;  /* 0x000000ff05057210 */ /* 0x000fe40007ffe1ff */
[----:B------:R-:W-:Y:S02]  /*30f0*/  SHF.L.U32 R25, R26, R25, RZ ;  /* 0x000000191a197219 */ /* 0x000fe400000006ff */
[----:B------:R-:W-:Y:S02]  /*3100*/  FSETP.NEU.FTZ.AND P0, PT, R24, R27, PT ;  /* 0x0000001b1800720b */ /* 0x000fe40003f1d000 */
[----:B------:R-:W-:Y:S02]  /*3110*/  SEL R5, R5, RZ, P2 ;  /* 0x000000ff05057207 */ /* 0x000fe40001000000 */
[----:B------:R-:W-:Y:S02]  /*3120*/  ISETP.NE.AND P1, PT, R25, RZ, P1 ;  /* 0x000000ff1900720c */ /* 0x000fe40000f25270 */
[----:B------:R-:W-:-:S02]  /*3130*/  SHF.R.U32.HI R26, RZ, R5, R26 ;  /* 0x00000005ff1a7219 */ /* 0x000fc4000001161a */
[----:B------:R-:W-:Y:S02]  /*3140*/  PLOP3.LUT P0, PT, P0, P1, PT, 0xf8, 0x8f ;  /* 0x00000000008f781c */ /* 0x000fe40000703f70 */
[----:B------:R-:W-:Y:S02]  /*3150*/  SHF.R.U32.HI R5, RZ, 0x1, R26 ;  /* 0x00000001ff057819 */ /* 0x000fe4000001161a */
[----:B------:R-:W-:-:S04]  /*3160*/  SEL R24, RZ, 0x1, !P0 ;  /* 0x00000001ff187807 */ /* 0x000fc80004000000 */
[----:B------:R-:W-:-:S04]  /*3170*/  LOP3.LUT R23, R24, 0x1, R5, 0xf8, !PT ;  /* 0x0000000118177812 */ /* 0x000fc800078ef805 */
[----:B------:R-:W-:-:S05]  /*3180*/  LOP3.LUT R26, R23, R26, RZ, 0xc0, !PT ;  /* 0x0000001a171a7212 */ /* 0x000fca00078ec0ff */
[----:B------:R-:W-:-:S05]  /*3190*/  IMAD.IADD R5, R5, 0x1, R26 ;  /* 0x0000000105057824 */ /* 0x000fca00078e021a */
[----:B------:R-:W-:Y:S01]  /*31a0*/  LOP3.LUT R4, R5, R4, RZ, 0xfc, !PT ;  /* 0x0000000405047212 */ /* 0x000fe200078efcff */
[----:B------:R-:W-:Y:S06]  /*31b0*/  BRA `(.L_x_71) ;  /* 0x0000000000107947 */ /* 0x000fec0003800000 */
.L_x_70:
[----:B------:R-:W-:-:S04]  /*31c0*/  LOP3.LUT R4, R4, 0x80000000, RZ, 0xc0, !PT ;  /* 0x8000000004047812 */ /* 0x000fc800078ec0ff */
[----:B------:R-:W-:Y:S01]  /*31d0*/  LOP3.LUT R4, R4, 0x7f800000, RZ, 0xfc, !PT ;  /* 0x7f80000004047812 */ /* 0x000fe200078efcff */
[----:B------:R-:W-:Y:S06]  /*31e0*/  BRA `(.L_x_71) ;  /* 0x0000000000047947 */ /* 0x000fec0003800000 */
.L_x_69:
[----:B------:R-:W-:-:S07]  /*31f0*/  IMAD R4, R23, 0x800000, R4 ;  /* 0x0080000017047824 */ /* 0x000fce00078e0204 */
.L_x_71:
[----:B------:R-:W-:Y:S05]  /*3200*/  BSYNC.RECONVERGENT B1 ;  /* 0x0000000000017941 */ /* 0x000fea0003800200 */
.L_x_68:
[----:B------:R-:W-:Y:S05]  /*3210*/  BRA `(.L_x_72) ;  /* 0x0000000000207947 */ /* 0x000fea0003800000 */
.L_x_67:
[----:B------:R-:W-:-:S04]  /*3220*/  LOP3.LUT R4, R4, 0x80000000, R5, 0x48, !PT ;  /* 0x8000000004047812 */ /* 0x000fc800078e4805 */
[----:B------:R-:W-:Y:S01]  /*3230*/  LOP3.LUT R4, R4, 0x7f800000, RZ, 0xfc, !PT ;  /* 0x7f80000004047812 */ /* 0x000fe200078efcff */
[----:B------:R-:W-:Y:S06]  /*3240*/  BRA `(.L_x_72) ;  /* 0x0000000000147947 */ /* 0x000fec0003800000 */
.L_x_66:
[----:B------:R-:W-:Y:S01]  /*3250*/  LOP3.LUT R4, R4, 0x80000000, R5, 0x48, !PT ;  /* 0x8000000004047812 */ /* 0x000fe200078e4805 */
[----:B------:R-:W-:Y:S06]  /*3260*/  BRA `(.L_x_72) ;  /* 0x00000000000c7947 */ /* 0x000fec0003800000 */
.L_x_65:
[----:B------:R-:W0:Y:S01]  /*3270*/  MUFU.RSQ R4, -QNAN ;  /* 0xffc0000000047908 */ /* 0x000e220000001400 */
[----:B------:R-:W-:Y:S05]  /*3280*/  BRA `(.L_x_72) ;  /* 0x0000000000047947 */ /* 0x000fea0003800000 */
.L_x_64:
[----:B------:R-:W-:-:S07]  /*3290*/  FADD.FTZ R4, R5, R4 ;  /* 0x0000000405047221 */ /* 0x000fce0000010000 */
.L_x_72:
[----:B------:R-:W-:Y:S05]  /*32a0*/  BSYNC.RECONVERGENT B0 ;  /* 0x0000000000007941 */ /* 0x000fea0003800200 */
.L_x_62:
[----:B------:R-:W-:Y:S01]  /*32b0*/  HFMA2 R5, -RZ, RZ, 0, 0 ;  /* 0x00000000ff057431 */ /* 0x000fe200000001ff */
[----:B0-----:R-:W-:Y:S01]  /*32c0*/  MOV R23, R4 ;  /* 0x0000000400177202 */ /* 0x001fe20000000f00 */
[----:B------:R-:W-:-:S04]  /*32d0*/  IMAD.MOV.U32 R4, RZ, RZ, R6 ;  /* 0x000000ffff047224 */ /* 0x000fc800078e0006 */
[----:B------:R-:W-:Y:S05]  /*32e0*/  RET.REL.NODEC R4 `(srsi_many_series_one_param_f32) ;  /* 0xffffffcc04447950 */ /* 0x000fea0003c3ffff */
.L_x_73:
[----:B------:R-:W-:-:S00]  /*32f0*/  BRA `(.L_x_73) ;  /* 0xfffffffc00fc7947 */ /* 0x000fc0000383ffff */
[----:B------:R-:W-:-:S00]  /*3300*/  NOP ;  /* 0x0000000000007918 */ /* 0x000fc00000000000 */
[----:B------:R-:W-:-:S00]  /*3310*/  NOP ;  /* 0x0000000000007918 */ /* 0x000fc00000000000 */
[----:B------:R-:W-:-:S00]  /*3320*/  NOP ;  /* 0x0000000000007918 */ /* 0x000fc00000000000 */
[----:B------:R-:W-:-:S00]  /*3330*/  NOP ;  /* 0x0000000000007918 */ /* 0x000fc00000000000 */
[----:B------:R-:W-:-:S00]  /*3340*/  NOP ;  /* 0x0000000000007918 */ /* 0x000fc00000000000 */
[----:B------:R-:W-:-:S00]  /*3350*/  NOP ;  /* 0x0000000000007918 */ /* 0x000fc00000000000 */
[----:B------:R-:W-:-:S00]  /*3360*/  NOP ;  /* 0x0000000000007918 */ /* 0x000fc00000000000 */
[----:B------:R-:W-:-:S00]  /*3370*/  NOP ;  /* 0x0000000000007918 */ /* 0x000fc00000000000 */
.L_x_108:


//--------------------- .text.srsi_batch_f32      --------------------------
	.section	.text.srsi_batch_f32,"ax",@progbits
	.align	128
        .global         srsi_batch_f32
        .type           srsi_batch_f32,@function
        .size           srsi_batch_f32,(.L_x_109 - srsi_batch_f32)
        .other          srsi_batch_f32,@"STO_CUDA_ENTRY STV_DEFAULT"
srsi_batch_f32:
.text.srsi_batch_f32:
[----:B------:R-:W-:Y:S01]  /*0000*/  LDC R1, c[0x0][0x37c] ;  /* 0x0000df00ff017b82 */ /* 0x000fe20000000800 */
[----:B------:R-:W0:Y:S01]  /*0010*/  S2R R9, SR_CTAID.X ;  /* 0x0000000000097919 */ /* 0x000e220000002500 */
[----:B------:R-:W0:Y:S02]  /*0020*/  LDCU UR4, c[0x0][0x3ac] ;  /* 0x00007580ff0477ac */ /* 0x000e240008000800 */
[----:B0-----:R-:W-:-:S13]  /*0030*/  ISETP.GE.AND P0, PT, R9, UR4, PT ;  /* 0x0000000409007c0c */ /* 0x001fda000bf06270 */
[----:B------:R-:W-:Y:S05]  /*0040*/  @P0 EXIT ;  /* 0x000000000000094d */ /* 0x000fea0003800000 */
[----:B------:R-:W0:Y:S01]  /*0050*/  LDC.64 R2, c[0x0][0x388] ;  /* 0x0000e200ff027b82 */ /* 0x000e220000000a00 */
[----:B------:R-:W1:Y:S07]  /*0060*/  LDCU.64 UR14, c[0x0][0x358] ;  /* 0x00006b00ff0e77ac */ /* 0x000e6e0008000a00 */
[----:B------:R-:W2:Y:S08]  /*0070*/  LDC.64 R4, c[0x0][0x390] ;  /* 0x0000e400ff047b82 */ /* 0x000eb00000000a00 */
[----:B------:R-:W3:Y:S01]  /*0080*/  LDC.64 R6, c[0x0][0x398] ;  /* 0x0000e600ff067b82 */ /* 0x000ee20000000a00 */
[----:B0-----:R-:W-:-:S06]  /*0090*/  IMAD.WIDE.U32 R2, R9, 0x4, R2 ;  /* 0x0000000409027825 */ /* 0x001fcc00078e0002 */
[----:B-1----:R-:W4:Y:S01]  /*00a0*/  LDG.E.CONSTANT R2, desc[UR14][R2.64] ;  /* 0x0000000e02027981 */ /* 0x002f22000c1e9900 */
[----:B--2---:R-:W-:-:S06]  /*00b0*/  IMAD.WIDE.U32 R4, R9, 0x4, R4 ;  /* 0x0000000409047825 */ /* 0x004fcc00078e0004 */
[----:B------:R-:W2:Y:S01]  /*00c0*/  LDG.E.CONSTANT R4, desc[UR14][R4.64] ;  /* 0x0000000e04047981 */ /* 0x000ea2000c1e9900 */
[----:B---3--:R-:W-:-:S06]  /*00d0*/  IMAD.WIDE.U32 R6, R9, 0x4, R6 ;  /* 0x0000000409067825 */ /* 0x008fcc00078e0006 */
[----:B------:R-:W3:Y:S01]  /*00e0*/  LDG.E.CONSTANT R6, desc[UR14][R6.64] ;  /* 0x0000000e06067981 */ /* 0x000ee2000c1e9900 */
[----:B----4-:R-:W-:Y:S02]  /*00f0*/  R2UR UR7, R2 ;  /* 0x00000000020772ca */ /* 0x010fe400000e0000 */
[----:B--2---:R-:W-:Y:S02]  /*0100*/  R2UR UR8, R4 ;  /* 0x00000000040872ca */ /* 0x004fe400000e0000 */
[----:B---3--:R-:W-:-:S09]  /*0110*/  R2UR UR9, R6 ;  /* 0x00000000060972ca */ /* 0x008fd200000e0000 */
[----:B------:R-:W-:Y:S02]  /*0120*/  IMAD.U32 R0, RZ, RZ, UR7 ;  /* 0x00000007ff007e24 */ /* 0x000fe4000f8e00ff */
[----:B------:R-:W-:-:S05]  /*0130*/  IMAD.U32 R11, RZ, RZ, UR8 ;  /* 0x00000008ff0b7e24 */ /* 0x000fca000f8e00ff */
[----:B------:R-:W-:-:S04]  /*0140*/  VIMNMX3 R0, R0, UR9, R11, PT ;  /* 0x0000000900007c0f */ /* 0x000fc8000b80010b */
[----:B------:R-:W-:-:S13]  /*0150*/  ISETP.GE.AND P0, PT, R0, 0x1, PT ;  /* 0x000000010000780c */ /* 0x000fda0003f06270 */
[----:B------:R-:W-:Y:S05]  /*0160*/  @!P0 EXIT ;  /* 0x000000000000894d */ /* 0x000fea0003800000 */
[----:B------:R-:W0:Y:S08]  /*0170*/  LDC R0, c[0x0][0x3a8] ;  /* 0x0000ea00ff007b82 */ /* 0x000e300000000800 */
[----:B------:R-:W0:Y:S02]  /*0180*/  LDC.64 R2, c[0x0][0x3a0] ;  /* 0x0000e800ff027b82 */ /* 0x000e240000000a00 */
[----:B0-----:R-:W-:-:S05]  /*0190*/  IMAD.IADD R11, R0, 0x1, R3 ;  /* 0x00000001000b7824 */ /* 0x001fca00078e0203 */
[----:B------:R-:W-:-:S13]  /*01a0*/  ISETP.GE.AND P0, PT, R11, R2, PT ;  /* 0x000000020b00720c */ /* 0x000fda0003f06270 */
[----:B------:R-:W-:Y:S05]  /*01b0*/  @P0 EXIT ;  /* 0x000000000000094d */ /* 0x000fea0003800000 */
[----:B------:R-:W0:Y:S01]  /*01c0*/  S2R R5, SR_TID.X ;  /* 0x0000000000057919 */ /* 0x000e220000002100 */
[----:B------:R-:W1:Y:S01]  /*01d0*/  LDC.64 R14, c[0x0][0x3b0] ;  /* 0x0000ec00ff0e7b82 */ /* 0x000e620000000a00 */
[-C--:B------:R-:W-:Y:S01]  /*01e0*/  IMAD R3, R9, R2.reuse, RZ ;  /* 0x0000000209037224 */ /* 0x080fe200078e02ff */
[----:B------:R-:W-:Y:S06]  /*01f0*/  BSSY.RECONVERGENT B0, `(.L_x_74) ;  /* 0x0000011000007945 */ /* 0x000fec0003800200 */
[----:B------:R-:W2:Y:S01]  /*0200*/  LDC.64 R16, c[0x0][0x3b8] ;  /* 0x0000ee00ff107b82 */ /* 0x000ea20000000a00 */
[----:B-1----:R-:W-:Y:S01]  /*0210*/  IMAD.WIDE R14, R3, 0x4, R14 ;  /* 0x00000004030e7825 */ /* 0x002fe200078e020e */
[----:B0-----:R-:W-:-:S03]  /*0220*/  ISETP.GE.AND P0, PT, R5, R2, PT ;  /* 0x000000020500720c */ /* 0x001fc60003f06270 */
[----:B--2---:R-:W-:Y:S01]  /*0230*/  IMAD.WIDE R16, R3, 0x4, R16 ;  /* 0x0000000403107825 */ /* 0x004fe200078e0210 */
[----:B------:R-:W-:-:S09]  /*0240*/  ISETP.NE.AND P1, PT, R5, RZ, PT ;  /* 0x000000ff0500720c */ /* 0x000fd20003f25270 */
[----:B------:R-:W-:Y:S05]  /*0250*/  @P0 BRA `(.L_x_75) ;  /* 0x0000000000280947 */ /* 0x000fea0003800000 */
[----:B------:R-:W0:Y:S01]  /*0260*/  LDC R0, c[0x0][0x360] ;  /* 0x0000d800ff007b82 */ /* 0x000e220000000800 */
[----:B------:R-:W-:Y:S02]  /*0270*/  IMAD.MOV.U32 R3, RZ, RZ, R5 ;  /* 0x000000ffff037224 */ /* 0x000fe400078e0005 */
[----:B------:R-:W-:-:S07]  /*0280*/  IMAD.MOV.U32 R9, RZ, RZ, 0x7fc00000 ;  /* 0x7fc00000ff097424 */ /* 0x000fce00078e00ff */
.L_x_76:
[----:B------:R-:W-:-:S04]  /*0290*/  IMAD.WIDE R4, R3, 0x4, R14 ;  /* 0x0000000403047825 */ /* 0x000fc800078e020e */
[----:B------:R-:W-:Y:S01]  /*02a0*/  IMAD.WIDE R6, R3, 0x4, R16 ;  /* 0x0000000403067825 */ /* 0x000fe200078e0210 */
[----:B------:R1:W-:Y:S03]  /*02b0*/  STG.E desc[UR14][R4.64], R9 ;  /* 0x0000000904007986 */ /* 0x0003e6000c10190e */
[----:B0-----:R-:W-:Y:S01]  /*02c0*/  IMAD.IADD R3, R0, 0x1, R3 ;  /* 0x0000000100037824 */ /* 0x001fe200078e0203 */
[----:B------:R1:W-:Y:S04]  /*02d0*/  STG.E desc[UR14][R6.64], R9 ;  /* 0x0000000906007986 */ /* 0x0003e8000c10190e */
[----:B------:R-:W-:-:S13]  /*02e0*/  ISETP.GE.AND P0, PT, R3, R2, PT ;  /* 0x000000020300720c */ /* 0x000fda0003f06270 */
[----:B-1----:R-:W-:Y:S05]  /*02f0*/  @!P0 BRA `(.L_x_76) ;  /* 0xfffffffc00e48947 */ /* 0x002fea000383ffff */
.L_x_75:
[----:B------:R-:W-:Y:S05]  /*0300*/  BSYNC.RECONVERGENT B0 ;  /* 0x0000000000007941 */ /* 0x000fea0003800200 */
.L_x_74:
[----:B------:R-:W-:Y:S01]  /*0310*/  BAR.SYNC.DEFER_BLOCKING 0x0 ;  /* 0x0000000000007b1d */ /* 0x000fe20000010000 */
[----:B------:R-:W-:-:S05]  /*0320*/  IMAD.U32 R6, RZ, RZ, UR7 ;  /* 0x00000007ff067e24 */ /* 0x000fca000f8e00ff */
[----:B------:R-:W-:Y:S05]  /*0330*/  @P1 EXIT ;  /* 0x000000000000194d */ /* 0x000fea0003800000 */
[----:B------:R-:W0:Y:S01]  /*0340*/  S2R R3, SR_CgaCtaId ;  /* 0x0000000000037919 */ /* 0x000e220000008800 */
[----:B------:R-:W-:Y:S01]  /*0350*/  MOV R0, 0x400 ;  /* 0x0000040000007802 */ /* 0x000fe20000000f00 */
[----:B------:R-:W-:Y:S01]  /*0360*/  IMAD.U32 R5, RZ, RZ, UR7 ;  /* 0x00000007ff057e24 */ /* 0x000fe2000f8e00ff */
[----:B------:R-:W-:Y:S01]  /*0370*/  MOV R4, UR7 ;  /* 0x0000000700047c02 */ /* 0x000fe20008000f00 */
[----:B------:R-:W-:Y:S02]  /*0380*/  IMAD.U32 R7, RZ, RZ, UR7 ;  /* 0x00000007ff077e24 */ /* 0x000fe4000f8e00ff */
[----:B------:R-:W-:Y:S02]  /*0390*/  IMAD.MOV.U32 R20, RZ, RZ, RZ ;  /* 0x000000ffff147224 */ /* 0x000fe400078e00ff */
[----:B------:R-:W-:Y:S01]  /*03a0*/  IMAD.MOV.U32 R9, RZ, RZ, RZ ;  /* 0x000000ffff097224 */ /* 0x000fe200078e00ff */
[----:B------:R-:W-:Y:S02]  /*03b0*/  ISETP.GE.U32.AND P0, PT, R7, 0x2, PT ;  /* 0x000000020700780c */ /* 0x000fe40003f06070 */
[----:B0-----:R-:W-:-:S05]  /*03c0*/  LEA R0, R3, R0, 0x18 ;  /* 0x0000000003007211 */ /* 0x001fca00078ec0ff */
[----:B------:R-:W-:-:S04]  /*03d0*/  IMAD R3, R5, 0x4, R0 ;  /* 0x0000000405037824 */ /* 0x000fc800078e0200 */
[----:B------:R-:W-:-:S04]  /*03e0*/  IMAD R4, R4, 0x4, R3 ;  /* 0x0000000404047824 */ /* 0x000fc800078e0203 */
[----:B------:R-:W-:-:S05]  /*03f0*/  IMAD R5, R5, 0x4, R4 ;  /* 0x0000000405057824 */ /* 0x000fca00078e0204 */
[----:B------:R-:W-:Y:S02]  /*0400*/  R2UR UR10, R5 ;  /* 0x00000000050a72ca */ /* 0x000fe400000e0000 */
[----:B------:R-:W-:Y:S02]  /*0410*/  IADD3 R5, PT, PT, R11, -0x1, R6 ;  /* 0xffffffff0b057810 */ /* 0x000fe40007ffe006 */
[----:B------:R-:W-:Y:S01]  /*0420*/  CS2R R6, SRZ ;  /* 0x0000000000067805 */ /* 0x000fe2000001ff00 */
[----:B------:R-:W-:Y:S10]  /*0430*/  @!P0 BRA `(.L_x_77) ;  /* 0x0000000400488947 */ /* 0x000ff40003800000 */
[----:B------:R-:W-:Y:S02]  /*0440*/  IMAD.U32 R8, RZ, RZ, UR7 ;  /* 0x00000007ff087e24 */ /* 0x000fe4000f8e00ff */
[----:B------:R-:W-:Y:S01]  /*0450*/  HFMA2 R9, -RZ, RZ, 0, 0 ;  /* 0x00000000ff097431 */ /* 0x000fe200000001ff */
[----:B------:R-:W-:Y:S01]  /*0460*/  CS2R R6, SRZ ;  /* 0x0000000000067805 */ /* 0x000fe2000001ff00 */
[----:B------:R-:W-:Y:S01]  /*0470*/  IMAD.MOV.U32 R20, RZ, RZ, RZ ;  /* 0x000000ffff147224 */ /* 0x000fe200078e00ff */
[----:B------:R-:W-:Y:S01]  /*0480*/  UMOV UR4, URZ ;  /* 0x000000ff00047c82 */ /* 0x000fe20008000000 */
[----:B------:R-:W-:-:S07]  /*0490*/  VIADD R8, R8, 0xffffffff ;  /* 0xffffffff08087836 */ /* 0x000fce0000000000 */
.L_x_84:
[----:B------:R-:W0:Y:S01]  /*04a0*/  LDC.64 R18, c[0x0][0x380] ;  /* 0x0000e000ff127b82 */ /* 0x000e220000000a00 */
[----:B------:R-:W-:-:S04]  /*04b0*/  VIADD R10, R11, UR4 ;  /* 0x000000040b0a7c36 */ /* 0x000fc80008000000 */
[----:B0-----:R-:W-:-:S05]  /*04c0*/  IMAD.WIDE R18, R10, 0x4, R18 ;  /* 0x000000040a127825 */ /* 0x001fca00078e0212 */
[----:B------:R0:W5:Y:S01]  /*04d0*/  LDG.E.CONSTANT R12, desc[UR14][R18.64] ;  /* 0x0000000e120c7981 */ /* 0x000162000c1e9900 */
[----:B------:R-:W-:Y:S01]  /*04e0*/  ISETP.NE.AND P0, PT, R6, R9, PT ;  /* 0x000000090600720c */ /* 0x000fe20003f05270 */
[----:B------:R-:W-:Y:S02]  /*04f0*/  IMAD.MOV.U32 R13, RZ, RZ, R20 ;  /* 0x000000ffff0d7224 */ /* 0x000fe400078e0014 */
[----:B------:R-:W-:Y:S02]  /*0500*/  IMAD.MOV.U32 R21, RZ, RZ, R6 ;  /* 0x000000ffff157224 */ /* 0x000fe400078e0006 */
[----:B------:R-:W-:Y:S02]  /*0510*/  IMAD.MOV.U32 R20, RZ, RZ, R7 ;  /* 0x000000ffff147224 */ /* 0x000fe400078e0007 */
[----:B------:R-:W-:-:S06]  /*0520*/  IMAD.MOV.U32 R6, RZ, RZ, R9 ;  /* 0x000000ffff067224 */ /* 0x000fcc00078e0009 */
[----:B0-----:R-:W-:Y:S05]  /*0530*/  @!P0 BRA `(.L_x_78) ;  /* 0x0000000000588947 */ /* 0x001fea0003800000 */
[----:B------:R-:W-:-:S07]  /*0540*/  MOV R2, R9 ;  /* 0x0000000900027202 */ /* 0x000fce0000000f00 */
.L_x_80:
[----:B------:R-:W-:Y:S01]  /*0550*/  ISETP.NE.AND P0, PT, R2, RZ, PT ;  /* 0x000000ff0200720c */ /* 0x000fe20003f05270 */
[----:B------:R-:W-:-:S03]  /*0560*/  IMAD.MOV.U32 R9, RZ, RZ, R2 ;  /* 0x000000ffff097224 */ /* 0x000fc600078e0002 */
[----:B------:R-:W-:-:S05]  /*0570*/  SEL R18, R2, UR7, P0 ;  /* 0x0000000702127c07 */ /* 0x000fca0008000000 */
[----:B------:R-:W-:-:S05]  /*0580*/  VIADD R6, R18, 0xffffffff ;  /* 0xffffffff12067836 */ /* 0x000fca0000000000 */
[----:B------:R-:W-:-:S13]  /*0590*/  ISETP.NE.AND P0, PT, R6, R21, PT ;  /* 0x000000150600720c */ /* 0x000fda0003f05270 */
[----:B------:R-:W-:Y:S05]  /*05a0*/  @!P0 BRA `(.L_x_79) ;  /* 0x00000000001c8947 */ /* 0x000fea0003800000 */
[----:B------:R-:W-:Y:S02]  /*05b0*/  IMAD R7, R18, 0x4, R3 ;  /* 0x0000000412077824 */ /* 0x000fe400078e0203 */
[----:B------:R-:W-:-:S04]  /*05c0*/  IMAD.MOV.U32 R2, RZ, RZ, R6 ;  /* 0x000000ffff027224 */ /* 0x000fc800078e0006 */
[----:B------:R-:W0:Y:S02]  /*05d0*/  LDS R7, [R7+-0x4] ;  /* 0xfffffc0007077984 */ /* 0x000e240000000800 */
[----:B0----5:R-:W-:-:S13]  /*05e0*/  FSETP.GE.AND P0, PT, R7, R12, PT ;  /* 0x0000000c0700720b */ /* 0x021fda0003f06000 */
[----:B------:R-:W-:Y:S05]  /*05f0*/  @!P0 BRA `(.L_x_80) ;  /* 0xfffffffc00d48947 */ /* 0x000fea000383ffff */
[----:B------:R-:W-:Y:S01]  /*0600*/  IMAD.MOV.U32 R6, RZ, RZ, R21 ;  /* 0x000000ffff067224 */ /* 0x000fe200078e0015 */
[----:B------:R-:W-:Y:S06]  /*0610*/  BRA `(.L_x_78) ;  /* 0x0000000000207947 */ /* 0x000fec0003800000 */
.L_x_79:
[----:B------:R-:W-:Y:S01]  /*0620*/  IMAD R2, R21, 0x4, R3 ;  /* 0x0000000415027824 */ /* 0x000fe200078e0203 */
[----:B------:R-:W-:-:S04]  /*0630*/  MOV R6, R21 ;  /* 0x0000001500067202 */ /* 0x000fc80000000f00 */
[----:B------:R-:W0:Y:S02]  /*0640*/  LDS R7, [R2] ;  /* 0x0000000002077984 */ /* 0x000e240000000800 */
[----:B0----5:R-:W-:-:S13]  /*0650*/  FSETP.GEU.AND P0, PT, R7, R12, PT ;  /* 0x0000000c0700720b */ /* 0x021fda0003f0e000 */
[----:B------:R-:W-:Y:S02]  /*0660*/  @!P0 VIADD R7, R21, 0x1 ;  /* 0x0000000115078836 */ /* 0x000fe40000000000 */
[----:B------:R-:W-:-:S03]  /*0670*/  @!P0 IMAD.MOV.U32 R9, RZ, RZ, R21 ;  /* 0x000000ffff098224 */ /* 0x000fc600078e0015 */
[----:B------:R-:W-:-:S04]  /*0680*/  @!P0 ISETP.NE.AND P1, PT, R7, UR7, PT ;  /* 0x0000000707008c0c */ /* 0x000fc8000bf25270 */
[----:B------:R-:W-:-:S09]  /*0690*/  @!P0 SEL R6, R7, RZ, P1 ;  /* 0x000000ff07068207 */ /* 0x000fd20000800000 */
.L_x_78:
[----:B------:R-:W-:Y:S01]  /*06a0*/  IMAD R19, R9, 0x4, R0 ;  /* 0x0000000409137824 */ /* 0x000fe200078e0200 */
[----:B------:R-:W-:Y:S01]  /*06b0*/  ISETP.NE.AND P1, PT, R13, R20, PT ;  /* 0x000000140d00720c */ /* 0x000fe20003f25270 */
[C---:B------:R-:W-:Y:S02]  /*06c0*/  IMAD R21, R9.reuse, 0x4, R3 ;  /* 0x0000000409157824 */ /* 0x040fe400078e0203 */
[----:B------:R-:W-:Y:S01]  /*06d0*/  VIADD R9, R9, 0x1 ;  /* 0x0000000109097836 */ /* 0x000fe20000000000 */
[----:B------:R0:W-:Y:S01]  /*06e0*/  STS [R19], R10 ;  /* 0x0000000a13007388 */ /* 0x0001e20000000800 */
[----:B------:R-:W-:-:S03]  /*06f0*/  IMAD.MOV.U32 R7, RZ, RZ, R20 ;  /* 0x000000ffff077224 */ /* 0x000fc600078e0014 */
[----:B-----5:R0:W-:Y:S01]  /*0700*/  STS [R21], R12 ;  /* 0x0000000c15007388 */ /* 0x0201e20000000800 */
[----:B------:R-:W-:-:S04]  /*0710*/  ISETP.NE.AND P0, PT, R9, UR7, PT ;  /* 0x0000000709007c0c */ /* 0x000fc8000bf05270 */
[----:B------:R-:W-:Y:S01]  /*0720*/  SEL R9, R9, RZ, P0 ;  /* 0x000000ff09097207 */ /* 0x000fe20000000000 */
[----:B------:R-:W-:Y:S08]  /*0730*/  @!P1 BRA `(.L_x_81) ;  /* 0x0000000000549947 */ /* 0x000ff00003800000 */
.L_x_83:
[----:B------:R-:W-:Y:S01]  /*0740*/  ISETP.NE.AND P0, PT, R20, RZ, PT ;  /* 0x000000ff1400720c */ /* 0x000fe20003f05270 */
[----:B------:R-:W-:-:S03]  /*0750*/  IMAD.MOV.U32 R7, RZ, RZ, R20 ;  /* 0x000000ffff077224 */ /* 0x000fc600078e0014 */
[----:B------:R-:W-:-:S05]  /*0760*/  SEL R18, R20, UR7, P0 ;  /* 0x0000000714127c07 */ /* 0x000fca0008000000 */
[----:B------:R-:W-:-:S05]  /*0770*/  VIADD R2, R18, 0xffffffff ;  /* 0xffffffff12027836 */ /* 0x000fca0000000000 */
[----:B------:R-:W-:-:S13]  /*0780*/  ISETP.NE.AND P0, PT, R2, R13, PT ;  /* 0x0000000d0200720c */ /* 0x000fda0003f05270 */
[----:B------:R-:W-:Y:S05]  /*0790*/  @!P0 BRA `(.L_x_82) ;  /* 0x00000000001c8947 */ /* 0x000fea0003800000 */
[----:B------:R-:W-:Y:S02]  /*07a0*/  LEA R18, R18, UR10, 0x2 ;  /* 0x0000000a12127c11 */ /* 0x000fe4000f8e10ff */
[----:B------:R-:W-:-:S03]  /*07b0*/  MOV R20, R2 ;  /* 0x0000000200147202 */ /* 0x000fc60000000f00 */
[----:B0-----:R-:W0:Y:S02]  /*07c0*/  LDS R19, [R18+-0x4] ;  /* 0xfffffc0012137984 */ /* 0x001e240000000800 */
[----:B0-----:R-:W-:-:S13]  /*07d0*/  FSETP.GTU.AND P0, PT, R19, R12, PT ;  /* 0x0000000c1300720b */ /* 0x001fda0003f0c000 */
[----:B------:R-:W-:Y:S05]  /*07e0*/  @P0 BRA `(.L_x_83) ;  /* 0xfffffffc00d40947 */ /* 0x000fea000383ffff */
[----:B------:R-:W-:Y:S01]  /*07f0*/  IMAD.MOV.U32 R20, RZ, RZ, R13 ;  /* 0x000000ffff147224 */ /* 0x000fe200078e000d */
[----:B------:R-:W-:Y:S06]  /*0800*/  BRA `(.L_x_81) ;  /* 0x0000000000207947 */ /* 0x000fec0003800000 */
.L_x_82:
[----:B------:R-:W-:Y:S01]  /*0810*/  LEA R2, R13, UR10, 0x2 ;  /* 0x0000000a0d027c11 */ /* 0x000fe2000f8e10ff */
[----:B------:R-:W-:-:S04]  /*0820*/  IMAD.MOV.U32 R20, RZ, RZ, R13 ;  /* 0x000000ffff147224 */ /* 0x000fc800078e000d */
[----:B0-----:R-:W0:Y:S02]  /*0830*/  LDS R19, [R2] ;  /* 0x0000000002137984 */ /* 0x001e240000000800 */
[----:B0-----:R-:W-:-:S13]  /*0840*/  FSETP.GT.AND P0, PT, R19, R12, PT ;  /* 0x0000000c1300720b */ /* 0x001fda0003f04000 */
[----:B------:R-:W-:Y:S02]  /*0850*/  @P0 VIADD R18, R13, 0x1 ;  /* 0x000000010d120836 */ /* 0x000fe40000000000 */
[----:B------:R-:W-:-:S03]  /*0860*/  @P0 IMAD.MOV.U32 R7, RZ, RZ, R13 ;  /* 0x000000ffff070224 */ /* 0x000fc600078e000d */
[----:B------:R-:W-:-:S04]  /*0870*/  @P0 ISETP.NE.AND P1, PT, R18, UR7, PT ;  /* 0x0000000712000c0c */ /* 0x000fc8000bf25270 */
[----:B------:R-:W-:-:S09]  /*0880*/  @P0 SEL R20, R18, RZ, P1 ;  /* 0x000000ff12140207 */ /* 0x000fd20000800000 */
.L_x_81:
[----:B------:R-:W1:Y:S01]  /*0890*/  LDC R2, c[0x0][0x3a0] ;  /* 0x0000e800ff027b82 */ /* 0x000e620000000800 */
[C---:B------:R-:W-:Y:S01]  /*08a0*/  IMAD R13, R7.reuse, 0x4, R4 ;  /* 0x00000004070d7824 */ /* 0x040fe200078e0204 */
[C---:B0-----:R-:W-:Y:S01]  /*08b0*/  LEA R19, R7.reuse, UR10, 0x2 ;  /* 0x0000000a07137c11 */ /* 0x041fe2000f8e10ff */
[----:B------:R-:W-:Y:S01]  /*08c0*/  UIADD3 UR4, UPT, UPT, UR4, 0x1, URZ ;  /* 0x0000000104047890 */ /* 0x000fe2000fffe0ff */
[----:B------:R-:W-:Y:S02]  /*08d0*/  VIADD R21, R10, 0x1 ;  /* 0x000000010a157836 */ /* 0x000fe40000000000 */
[----:B------:R0:W-:Y:S01]  /*08e0*/  STS [R13], R10 ;  /* 0x0000000a0d007388 */ /* 0x0001e20000000800 */
[----:B------:R-:W-:Y:S02]  /*08f0*/  VIADD R7, R7, 0x1 ;  /* 0x0000000107077836 */ /* 0x000fe40000000000 */
[----:B------:R-:W-:Y:S01]  /*0900*/  ISETP.GT.AND P2, PT, R8, UR4, PT ;  /* 0x0000000408007c0c */ /* 0x000fe2000bf44270 */
[----:B------:R0:W-:Y:S02]  /*0910*/  STS [R19], R12 ;  /* 0x0000000c13007388 */ /* 0x0001e40000000800 */
[----:B------:R-:W-:-:S04]  /*0920*/  ISETP.NE.AND P0, PT, R7, UR7, PT ;  /* 0x0000000707007c0c */ /* 0x000fc8000bf05270 */
[----:B------:R-:W-:Y:S02]  /*0930*/  SEL R7, R7, RZ, P0 ;  /* 0x000000ff07077207 */ /* 0x000fe40000000000 */
[----:B-1----:R-:W-:-:S13]  /*0940*/  ISETP.GE.AND P1, PT, R21, R2, PT ;  /* 0x000000021500720c */ /* 0x002fda0003f26270 */
[----:B0-----:R-:W-:Y:S05]  /*0950*/  @!P1 BRA P2, `(.L_x_84) ;  /* 0xfffffff800d09947 */ /* 0x001fea000103ffff */
.L_x_77:
[----:B------:R-:W-:-:S13]  /*0960*/  ISETP.GE.AND P0, PT, R5, R2, PT ;  /* 0x000000020500720c */ /* 0x000fda0003f06270 */
[----:B------:R-:W-:Y:S05]  /*0970*/  @P0 EXIT ;  /* 0x000000000000094d */ /* 0x000fea0003800000 */
[----:B------:R-:W0:Y:S01]  /*0980*/  LDC R2, c[0x0][0x3a8] ;  /* 0x0000ea00ff027b82 */ /* 0x000e220000000800 */
[----:B------:R-:W-:Y:S01]  /*0990*/  MOV R13, UR8 ;  /* 0x00000008000d7c02 */ /* 0x000fe20008000f00 */
[----:B------:R-:W-:Y:S01]  /*09a0*/  ULEA UR11, UR7, UR10, 0x2 ;  /* 0x0000000a070b7291 */ /* 0x000fe2000f8e10ff */
[----:B------:R-:W-:Y:S01]  /*09b0*/  IMAD.MOV.U32 R0, RZ, RZ, RZ ;  /* 0x000000ffff007224 */ /* 0x000fe200078e00ff */
[----:B------:R-:W-:Y:S01]  /*09c0*/  UMOV UR4, URZ ;  /* 0x000000ff00047c82 */ /* 0x000fe20008000000 */
[----:B------:R-:W-:Y:S01]  /*09d0*/  IMAD.MOV.U32 R8, RZ, RZ, RZ ;  /* 0x000000ffff087224 */ /* 0x000fe200078e00ff */
[----:B------:R-:W-:Y:S01]  /*09e0*/  ULEA UR12, UR8, UR11, 0x2 ;  /* 0x0000000b080c7291 */ /* 0x000fe2000f8e10ff */
[----:B------:R-:W-:Y:S01]  /*09f0*/  IMAD.MOV.U32 R10, RZ, RZ, RZ ;  /* 0x000000ffff0a7224 */ /* 0x000fe200078e00ff */
[----:B------:R-:W0:Y:S01]  /*0a00*/  LDC R11, c[0x0][0x3a4] ;  /* 0x0000e900ff0b7b82 */ /* 0x000e220000000800 */
[----:B------:R-:W-:Y:S01]  /*0a10*/  UMOV UR5, URZ ;  /* 0x000000ff00057c82 */ /* 0x000fe20008000000 */
[----:B0-----:R-:W-:-:S04]  /*0a20*/  IADD3 R2, PT, PT, R2, UR7, R11 ;  /* 0x0000000702027c10 */ /* 0x001fc8000fffe00b */
[----:B------:R-:W-:Y:S01]  /*0a30*/  IADD3 R12, PT, PT, R13, -0x1, R2 ;  /* 0xffffffff0d0c7810 */ /* 0x000fe20007ffe002 */
[----:B------:R-:W-:-:S04]  /*0a40*/  IMAD.MOV.U32 R2, RZ, RZ, RZ ;  /* 0x000000ffff027224 */ /* 0x000fc800078e00ff */
[----:B------:R-:W-:-:S07]  /*0a50*/  VIADD R12, R12, 0xffffffff ;  /* 0xffffffff0c0c7836 */ /* 0x000fce0000000000 */
.L_x_97:
[----:B------:R-:W0:Y:S02]  /*0a60*/  LDC.64 R18, c[0x0][0x380] ;  /* 0x0000e000ff127b82 */ /* 0x000e240000000a00 */
[----:B0-----:R-:W-:-:S06]  /*0a70*/  IMAD.WIDE R18, R5, 0x4, R18 ;  /* 0x0000000405127825 */ /* 0x001fcc00078e0212 */
[----:B------:R0:W5:Y:S01]  /*0a80*/  LDG.E.CONSTANT R18, desc[UR14][R18.64] ;  /* 0x0000000e12127981 */ /* 0x000162000c1e9900 */
[----:B------:R-:W-:Y:S01]  /*0a90*/  ISETP.NE.AND P0, PT, R6, R9, PT ;  /* 0x000000090600720c */ /* 0x000fe20003f05270 */
[----:B------:R-:W-:Y:S01]  /*0aa0*/  IMAD.MOV.U32 R11, RZ, RZ, R20 ;  /* 0x000000ffff0b7224 */ /* 0x000fe200078e0014 */
[----:B------:R-:W-:Y:S01]  /*0ab0*/  MOV R20, R7 ;  /* 0x0000000700147202 */ /* 0x000fe20000000f00 */
[----:B------:R-:W-:Y:S02]  /*0ac0*/  IMAD.MOV.U32 R24, RZ, RZ, R6 ;  /* 0x000000ffff187224 */ /* 0x000fe400078e0006 */
[----:B------:R-:W-:-:S08]  /*0ad0*/  IMAD.MOV.U32 R6, RZ, RZ, R9 ;  /* 0x000000ffff067224 */ /* 0x000fd000078e0009 */
[----:B0-----:R-:W-:Y:S05]  /*0ae0*/  @!P0 BRA `(.L_x_85) ;  /* 0x0000000000588947 */ /* 0x001fea0003800000 */
[----:B------:R-:W-:-:S07]  /*0af0*/  IMAD.MOV.U32 R6, RZ, RZ, R9 ;  /* 0x000000ffff067224 */ /* 0x000fce00078e0009 */
.L_x_87:
        /* <DEDUP_REMOVED lines=13> */
.L_x_86:
[----:B------:R-:W-:Y:S01]  /*0bd0*/  LEA R7, R24, R3, 0x2 ;  /* 0x0000000318077211 */ /* 0x000fe200078e10ff */
[----:B------:R-:W-:-:S05]  /*0be0*/  IMAD.MOV.U32 R6, RZ, RZ, R24 ;  /* 0x000000ffff067224 */ /* 0x000fca00078e0018 */
[----:B------:R-:W0:Y:S02]  /*0bf0*/  LDS R7, [R7] ;  /* 0x0000000007077984 */ /* 0x000e240000000800 */
[----:B0----5:R-:W-:-:S13]  /*0c00*/  FSETP.GEU.AND P0, PT, R7, R18, PT ;  /* 0x000000120700720b */ /* 0x021fda0003f0e000 */
[----:B------:R-:W-:Y:S02]  /*0c10*/  @!P0 VIADD R13, R24, 0x1 ;  /* 0x00000001180d8836 */ /* 0x000fe40000000000 */
[----:B------:R-:W-:-:S03]  /*0c20*/  @!P0 IMAD.MOV.U32 R9, RZ, RZ, R24 ;  /* 0x000000ffff098224 */ /* 0x000fc600078e0018 */
[----:B------:R-:W-:-:S04]  /*0c30*/  @!P0 ISETP.NE.AND P1, PT, R13, UR7, PT ;  /* 0x000000070d008c0c */ /* 0x000fc8000bf25270 */
[----:B------:R-:W-:-:S09]  /*0c40*/  @!P0 SEL R6, R13, RZ, P1 ;  /* 0x000000ff0d068207 */ /* 0x000fd20000800000 */
.L_x_85:
[----:B------:R-:W0:Y:S01]  /*0c50*/  S2R R22, SR_CgaCtaId ;  /* 0x0000000000167919 */ /* 0x000e220000008800 */
[----:B------:R-:W-:Y:S01]  /*0c60*/  MOV R7, 0x400 ;  /* 0x0000040000077802 */ /* 0x000fe20000000f00 */
[----:B------:R-:W-:Y:S01]  /*0c70*/  IMAD.MOV.U32 R13, RZ, RZ, R20 ;  /* 0x000000ffff0d7224 */ /* 0x000fe200078e0014 */
[----:B------:R-:W-:Y:S02]  /*0c80*/  ISETP.NE.AND P0, PT, R11, R20, PT ;  /* 0x000000140b00720c */ /* 0x000fe40003f05270 */
[----:B0-----:R-:W-:Y:S01]  /*0c90*/  LEA R22, R22, R7, 0x18 ;  /* 0x0000000716167211 */ /* 0x001fe200078ec0ff */
[----:B------:R-:W-:-:S04]  /*0ca0*/  IMAD R7, R9, 0x4, R3 ;  /* 0x0000000409077824 */ /* 0x000fc800078e0203 */
[C---:B------:R-:W-:Y:S02]  /*0cb0*/  IMAD R22, R9.reuse, 0x4, R22 ;  /* 0x0000000409167824 */ /* 0x040fe400078e0216 */
[----:B------:R-:W-:-:S03]  /*0cc0*/  VIADD R9, R9, 0x1 ;  /* 0x0000000109097836 */ /* 0x000fc60000000000 */
[----:B------:R0:W-:Y:S02]  /*0cd0*/  STS [R22], R5 ;  /* 0x0000000516007388 */ /* 0x0001e40000000800 */
[C---:B------:R-:W-:Y:S02]  /*0ce0*/  ISETP.NE.AND P1, PT, R9.reuse, UR7, PT ;  /* 0x0000000709007c0c */ /* 0x040fe4000bf25270 */
[----:B-----5:R0:W-:Y:S02]  /*0cf0*/  STS [R7], R18 ;  /* 0x0000001207007388 */ /* 0x0201e40000000800 */
[----:B------:R-:W-:Y:S01]  /*0d00*/  SEL R9, R9, RZ, P1 ;  /* 0x000000ff09097207 */ /* 0x000fe20000800000 */
[----:B------:R-:W-:Y:S08]  /*0d10*/  @!P0 BRA `(.L_x_88) ;  /* 0x0000000000548947 */ /* 0x000ff00003800000 */
.L_x_90:
[----:B------:R-:W-:Y:S01]  /*0d20*/  ISETP.NE.AND P0, PT, R20, RZ, PT ;  /* 0x000000ff1400720c */ /* 0x000fe20003f05270 */
[----:B------:R-:W-:-:S03]  /*0d30*/  IMAD.MOV.U32 R13, RZ, RZ, R20 ;  /* 0x000000ffff0d7224 */ /* 0x000fc600078e0014 */
[----:B0-----:R-:W-:-:S04]  /*0d40*/  SEL R7, R20, UR7, P0 ;  /* 0x0000000714077c07 */ /* 0x001fc80008000000 */
[----:B------:R-:W-:-:S04]  /*0d50*/  IADD3 R22, PT, PT, R7, -0x1, RZ ;  /* 0xffffffff07167810 */ /* 0x000fc80007ffe0ff */
[----:B------:R-:W-:-:S13]  /*0d60*/  ISETP.NE.AND P0, PT, R22, R11, PT ;  /* 0x0000000b1600720c */ /* 0x000fda0003f05270 */
[----:B------:R-:W-:Y:S05]  /*0d70*/  @!P0 BRA `(.L_x_89) ;  /* 0x00000000001c8947 */ /* 0x000fea0003800000 */
[----:B------:R-:W-:Y:S01]  /*0d80*/  LEA R7, R7, UR10, 0x2 ;  /* 0x0000000a07077c11 */ /* 0x000fe2000f8e10ff */
[----:B------:R-:W-:-:S05]  /*0d90*/  IMAD.MOV.U32 R20, RZ, RZ, R22 ;  /* 0x000000ffff147224 */ /* 0x000fca00078e0016 */
[----:B------:R-:W0:Y:S02]  /*0da0*/  LDS R7, [R7+-0x4] ;  /* 0xfffffc0007077984 */ /* 0x000e240000000800 */
[----:B0-----:R-:W-:-:S13]  /*0db0*/  FSETP.GTU.AND P0, PT, R7, R18, PT ;  /* 0x000000120700720b */ /* 0x001fda0003f0c000 */
[----:B------:R-:W-:Y:S05]  /*0dc0*/  @P0 BRA `(.L_x_90) ;  /* 0xfffffffc00d40947 */ /* 0x000fea000383ffff */
[----:B------:R-:W-:Y:S01]  /*0dd0*/  IMAD.MOV.U32 R20, RZ, RZ, R11 ;  /* 0x000000ffff147224 */ /* 0x000fe200078e000b */
[----:B------:R-:W-:Y:S06]  /*0de0*/  BRA `(.L_x_88) ;  /* 0x0000000000207947 */ /* 0x000fec0003800000 */
.L_x_89:
[----:B------:R-:W-:Y:S01]  /*0df0*/  LEA R7, R11, UR10, 0x2 ;  /* 0x0000000a0b077c11 */ /* 0x000fe2000f8e10ff */
[----:B------:R-:W-:-:S05]  /*0e00*/  IMAD.MOV.U32 R20, RZ, RZ, R11 ;  /* 0x000000ffff147224 */ /* 0x000fca00078e000b */
[----:B------:R-:W0:Y:S02]  /*0e10*/  LDS R7, [R7] ;  /* 0x0000000007077984 */ /* 0x000e240000000800 */
[----:B0-----:R-:W-:-:S13]  /*0e20*/  FSETP.GT.AND P0, PT, R7, R18, PT ;  /* 0x000000120700720b */ /* 0x001fda0003f04000 */
[----:B------:R-:W-:Y:S02]  /*0e30*/  @P0 VIADD R19, R11, 0x1 ;  /* 0x000000010b130836 */ /* 0x000fe40000000000 */
[----:B------:R-:W-:-:S03]  /*0e40*/  @P0 IMAD.MOV.U32 R13, RZ, RZ, R11 ;  /* 0x000000ffff0d0224 */ /* 0x000fc600078e000b */
[----:B------:R-:W-:-:S04]  /*0e50*/  @P0 ISETP.NE.AND P1, PT, R19, UR7, PT ;  /* 0x0000000713000c0c */ /* 0x000fc8000bf25270 */
[----:B------:R-:W-:-:S09]  /*0e60*/  @P0 SEL R20, R19, RZ, P1 ;  /* 0x000000ff13140207 */ /* 0x000fd20000800000 */
.L_x_88:
[C---:B0-----:R-:W-:Y:S01]  /*0e70*/  LEA R22, R13.reuse, R4, 0x2 ;  /* 0x000000040d167211 */ /* 0x041fe200078e10ff */
[C---:B------:R-:W-:Y:S01]  /*0e80*/  VIADD R7, R13.reuse, 0x1 ;  /* 0x000000010d077836 */ /* 0x040fe20000000000 */
[----:B------:R-:W-:Y:S01]  /*0e90*/  LEA R11, R13, UR10, 0x2 ;  /* 0x0000000a0d0b7c11 */ /* 0x000fe2000f8e10ff */
[----:B------:R-:W-:Y:S01]  /*0ea0*/  VIADD R24, R5, -UR7 ;  /* 0x8000000705187c36 */ /* 0x000fe20008000000 */
[----:B------:R-:W-:Y:S01]  /*0eb0*/  ISETP.NE.AND P1, PT, R6, R9, PT ;  /* 0x000000090600720c */ /* 0x000fe20003f25270 */
[----:B------:R0:W-:Y:S01]  /*0ec0*/  STS [R22], R5 ;  /* 0x0000000516007388 */ /* 0x0001e20000000800 */
[----:B------:R-:W-:-:S03]  /*0ed0*/  ISETP.NE.AND P0, PT, R7, UR7, PT ;  /* 0x0000000707007c0c */ /* 0x000fc6000bf05270 */
[----:B------:R0:W-:Y:S01]  /*0ee0*/  STS [R11], R18 ;  /* 0x000000120b007388 */ /* 0x0001e20000000800 */
[----:B------:R-:W-:-:S04]  /*0ef0*/  SEL R7, R7, RZ, P0 ;  /* 0x000000ff07077207 */ /* 0x000fc80000000000 */
[----:B------:R-:W-:-:S03]  /*0f00*/  ISETP.NE.AND P0, PT, R20, R7, PT ;  /* 0x000000071400720c */ /* 0x000fc60003f05270 */
[----:B------:R-:W-:Y:S10]  /*0f10*/  @!P1 BRA `(.L_x_91) ;  /* 0x0000000000249947 */ /* 0x000ff40003800000 */
[----:B0-----:R-:W0:Y:S01]  /*0f20*/  S2R R22, SR_CgaCtaId ;  /* 0x0000000000167919 */ /* 0x001e220000008800 */
[----:B------:R-:W-:-:S04]  /*0f30*/  MOV R11, 0x400 ;  /* 0x00000400000b7802 */ /* 0x000fc80000000f00 */
[----:B0-----:R-:W-:-:S05]  /*0f40*/  LEA R11, R22, R11, 0x18 ;  /* 0x0000000b160b7211 */ /* 0x001fca00078ec0ff */
[----:B------:R-:W-:-:S06]  /*0f50*/  IMAD R11, R6, 0x4, R11 ;  /* 0x00000004060b7824 */ /* 0x000fcc00078e020b */
[----:B------:R-:W0:Y:S02]  /*0f60*/  LDS R11, [R11] ;  /* 0x000000000b0b7984 */ /* 0x000e240000000800 */
[----:B0-----:R-:W-:-:S13]  /*0f70*/  ISETP.GT.AND P1, PT, R11, R24, PT ;  /* 0x000000180b00720c */ /* 0x001fda0003f24270 */
[----:B------:R-:W-:-:S05]  /*0f80*/  @!P1 VIADD R13, R6, 0x1 ;  /* 0x00000001060d9836 */ /* 0x000fca0000000000 */
[----:B------:R-:W-:-:S04]  /*0f90*/  @!P1 ISETP.NE.AND P2, PT, R13, UR7, PT ;  /* 0x000000070d009c0c */ /* 0x000fc8000bf45270 */
[----:B------:R-:W-:-:S09]  /*0fa0*/  @!P1 SEL R6, R13, RZ, P2 ;  /* 0x000000ff0d069207 */ /* 0x000fd20001000000 */
.L_x_91:
[----:B------:R-:W-:Y:S05]  /*0fb0*/  @!P0 BRA `(.L_x_92) ;  /* 0x0000000000188947 */ /* 0x000fea0003800000 */
[----:B0-----:R-:W-:-:S06]  /*0fc0*/  IMAD R11, R20, 0x4, R4 ;  /* 0x00000004140b7824 */ /* 0x001fcc00078e0204 */
[----:B------:R-:W0:Y:S02]  /*0fd0*/  LDS R11, [R11] ;  /* 0x000000000b0b7984 */ /* 0x000e240000000800 */
[----:B0-----:R-:W-:-:S13]  /*0fe0*/  ISETP.GT.AND P0, PT, R11, R24, PT ;  /* 0x000000180b00720c */ /* 0x001fda0003f04270 */
[----:B------:R-:W-:-:S05]  /*0ff0*/  @!P0 VIADD R13, R20, 0x1 ;  /* 0x00000001140d8836 */ /* 0x000fca0000000000 */
[----:B------:R-:W-:-:S04]  /*1000*/  @!P0 ISETP.NE.AND P1, PT, R13, UR7, PT ;  /* 0x000000070d008c0c */ /* 0x000fc8000bf25270 */
[----:B------:R-:W-:-:S09]  /*1010*/  @!P0 SEL R20, R13, RZ, P1 ;  /* 0x000000ff0d148207 */ /* 0x000fd20000800000 */
.L_x_92:
[----:B------:R-:W-:Y:S01]  /*1020*/  ISETP.NE.AND P1, PT, R20, R7, PT ;  /* 0x000000071400720c */ /* 0x000fe20003f25270 */
[--C-:B0-----:R-:W-:Y:S01]  /*1030*/  IMAD.MOV.U32 R22, RZ, RZ, R18.reuse ;  /* 0x000000ffff167224 */ /* 0x101fe200078e0012 */
[----:B------:R-:W-:Y:S01]  /*1040*/  ISETP.NE.AND P0, PT, R6, R9, PT ;  /* 0x000000090600720c */ /* 0x000fe20003f05270 */
[----:B------:R-:W-:Y:S02]  /*1050*/  IMAD.MOV.U32 R11, RZ, RZ, R18 ;  /* 0x000000ffff0b7224 */ /* 0x000fe400078e0012 */
[----:B------:R-:W-:-:S08]  /*1060*/  IMAD.MOV.U32 R21, RZ, RZ, 0x42480000 ;  /* 0x42480000ff157424 */ /* 0x000fd000078e00ff */
[----:B------:R-:W-:Y:S02]  /*1070*/  @P1 LEA R19, R20, UR10, 0x2 ;  /* 0x0000000a14131c11 */ /* 0x000fe4000f8e10ff */
[----:B------:R-:W-:-:S03]  /*1080*/  @P0 LEA R13, R6, R3, 0x2 ;  /* 0x00000003060d0211 */ /* 0x000fc600078e10ff */
[----:B------:R-:W0:Y:S04]  /*1090*/  @P1 LDS R22, [R19] ;  /* 0x0000000013161984 */ /* 0x000e280000000800 */
[----:B------:R-:W1:Y:S01]  /*10a0*/  @P0 LDS R11, [R13] ;  /* 0x000000000d0b0984 */ /* 0x000e620000000800 */
[----:B0-----:R-:W-:-:S04]  /*10b0*/  FSETP.NE.AND P0, PT, |R22|, +INF , PT ;  /* 0x7f8000001600780b */ /* 0x001fc80003f05200 */
[----:B-1----:R-:W-:-:S04]  /*10c0*/  FSETP.EQU.OR P0, PT, |R11|, +INF , !P0 ;  /* 0x7f8000000b00780b */ /* 0x002fc8000470a600 */
[----:B------:R-:W-:-:S13]  /*10d0*/  FSETP.LEU.OR P0, PT, R11, R22, P0 ;  /* 0x000000160b00720b */ /* 0x000fda000070b400 */
[----:B------:R-:W-:Y:S05]  /*10e0*/  @P0 BRA `(.L_x_93) ;  /* 0x00000000003c0947 */ /* 0x000fea0003800000 */
[----:B------:R-:W-:Y:S01]  /*10f0*/  FADD R24, -R22, R11 ;  /* 0x0000000b16187221 */ /* 0x000fe20000000100 */
[----:B------:R-:W-:-:S03]  /*1100*/  FADD R11, R18, -R22 ;  /* 0x80000016120b7221 */ /* 0x000fc60000000000 */
        /* <DEDUP_REMOVED lines=10> */
[----:B------:R-:W-:-:S07]  /*11b0*/  MOV R13, 0x11d0 ;  /* 0x000011d0000d7802 */ /* 0x000fce0000000f00 */
[----:B------:R-:W-:Y:S05]  /*11c0*/  CALL.REL.NOINC `($__internal_2_$__cuda_sm3x_div_rn_noftz_f32_slowpath) ;  /* 0x0000000400bc7944 */ /* 0x000fea0003c00000 */
[----:B------:R-:W-:-:S07]  /*11d0*/  IMAD.MOV.U32 R21, RZ, RZ, R11 ;  /* 0x000000ffff157224 */ /* 0x000fce00078e000b */
.L_x_93:
[----:B------:R-:W-:Y:S01]  /*11e0*/  ISETP.GE.AND P0, PT, R10, UR8, PT ;  /* 0x000000080a007c0c */ /* 0x000fe2000bf06270 */
[----:B------:R-:W-:Y:S01]  /*11f0*/  ULEA UR6, UR5, UR11, 0x2 ;  /* 0x0000000b05067291 */ /* 0x000fe2000f8e10ff */
[----:B------:R-:W-:-:S11]  /*1200*/  ISETP.GE.AND P1, PT, R5, R12, PT ;  /* 0x0000000c0500720c */ /* 0x000fd60003f26270 */
[----:B------:R-:W-:Y:S01]  /*1210*/  @!P0 STS [UR6], R21 ;  /* 0x00000015ff008988 */ /* 0x000fe20008000806 */
[----:B------:R-:W-:-:S03]  /*1220*/  @!P0 VIADD R10, R10, 0x1 ;  /* 0x000000010a0a8836 */ /* 0x000fc60000000000 */
[----:B------:R-:W0:Y:S04]  /*1230*/  @P0 LDS R18, [UR6] ;  /* 0x00000006ff120984 */ /* 0x000e280008000800 */
[----:B------:R1:W-:Y:S01]  /*1240*/  @P0 STS [UR6], R21 ;  /* 0x00000015ff000988 */ /* 0x0003e20008000806 */
[----:B------:R-:W-:Y:S01]  /*1250*/  UIADD3 UR6, UPT, UPT, UR5, 0x1, URZ ;  /* 0x0000000105067890 */ /* 0x000fe2000fffe0ff */
[----:B0-----:R-:W-:-:S04]  /*1260*/  @P0 FADD R11, R21, -R18 ;  /* 0x80000012150b0221 */ /* 0x001fc80000000000 */
[----:B-1----:R-:W-:-:S04]  /*1270*/  @P0 IMAD.MOV.U32 R21, RZ, RZ, R11 ;  /* 0x000000ffff150224 */ /* 0x002fc800078e000b */
[----:B------:R-:W-:Y:S01]  /*1280*/  FADD R2, R21, R2 ;  /* 0x0000000215027221 */ /* 0x000fe20000000000 */
[----:B------:R-:W-:Y:S06]  /*1290*/  @!P1 BRA `(.L_x_94) ;  /* 0x0000000400149947 */ /* 0x000fec0003800000 */
[----:B------:R-:W-:-:S04]  /*12a0*/  I2FP.F32.U32 R18, UR8 ;  /* 0x0000000800127c45 */ /* 0x000fc80008201000 */
        /* <DEDUP_REMOVED lines=11> */
.L_x_95:
[----:B------:R-:W-:Y:S01]  /*1360*/  IABS R13, UR9 ;  /* 0x00000009000d7c13 */ /* 0x000fe20008000000 */
[----:B------:R-:W-:Y:S01]  /*1370*/  UIADD3 UR5, UPT, UPT, UR4, 0x1, URZ ;  /* 0x0000000104057890 */ /* 0x000fe2000fffe0ff */
[----:B------:R-:W-:Y:S01]  /*1380*/  IABS R24, UR9 ;  /* 0x0000000900187c13 */ /* 0x000fe20008000000 */
[----:B------:R-:W-:Y:S01]  /*1390*/  ULEA UR4, UR4, UR12, 0x2 ;  /* 0x0000000c04047291 */ /* 0x000fe2000f8e10ff */
[----:B------:R-:W0:Y:S01]  /*13a0*/  I2F.RP R21, R13 ;  /* 0x0000000d00157306 */ /* 0x000e220000209400 */
[----:B------:R-:W-:Y:S01]  /*13b0*/  ISETP.GE.AND P0, PT, R8, UR9, PT ;  /* 0x0000000908007c0c */ /* 0x000fe2000bf06270 */
[----:B------:R-:W-:Y:S01]  /*13c0*/  UISETP.NE.AND UP0, UPT, UR9, URZ, UPT ;  /* 0x000000ff0900728c */ /* 0x000fe2000bf05270 */
[----:B------:R-:W-:-:S11]  /*13d0*/  IMAD.MOV R24, RZ, RZ, -R24 ;  /* 0x000000ffff187224 */ /* 0x000fd600078e0a18 */
[----:B------:R-:W-:Y:S01]  /*13e0*/  @!P0 VIADD R8, R8, 0x1 ;  /* 0x0000000108088836 */ /* 0x000fe20000000000 */
[----:B0-----:R-:W0:Y:S02]  /*13f0*/  MUFU.RCP R21, R21 ;  /* 0x0000001500157308 */ /* 0x001e240000001000 */
[----:B0-----:R-:W-:Y:S02]  /*1400*/  VIADD R18, R21, 0xffffffe ;  /* 0x0ffffffe15127836 */ /* 0x001fe40000000000 */
[----:B------:R-:W-:-:S04]  /*1410*/  IMAD.MOV.U32 R21, RZ, RZ, R11 ;  /* 0x000000ffff157224 */ /* 0x000fc800078e000b */
[----:B------:R0:W1:Y:S01]  /*1420*/  F2I.FTZ.U32.TRUNC.NTZ R19, R18 ;  /* 0x0000001200137305 */ /* 0x000062000021f000 */
[----:B------:R-:W-:Y:S01]  /*1430*/  @!P0 STS [UR4], R21 ;  /* 0x00000015ff008988 */ /* 0x000fe20008000804 */
[----:B0-----:R-:W-:Y:S01]  /*1440*/  IMAD.MOV.U32 R18, RZ, RZ, RZ ;  /* 0x000000ffff127224 */ /* 0x001fe200078e00ff */
[----:B-1----:R-:W-:-:S05]  /*1450*/  IADD3 R22, PT, PT, RZ, -R19, RZ ;  /* 0x80000013ff167210 */ /* 0x002fca0007ffe0ff */
[----:B------:R-:W-:Y:S01]  /*1460*/  IMAD R23, R22, R13, RZ ;  /* 0x0000000d16177224 */ /* 0x000fe200078e02ff */
[----:B------:R-:W-:-:S03]  /*1470*/  IABS R22, UR5 ;  /* 0x0000000500167c13 */ /* 0x000fc60008000000 */
[----:B------:R-:W-:-:S04]  /*1480*/  IMAD.HI.U32 R19, R19, R23, R18 ;  /* 0x0000001713137227 */ /* 0x000fc800078e0012 */
[----:B------:R-:W-:Y:S02]  /*1490*/  IMAD.MOV.U32 R18, RZ, RZ, R24 ;  /* 0x000000ffff127224 */ /* 0x000fe400078e0018 */
[----:B------:R-:W-:Y:S01]  /*14a0*/  IMAD.HI.U32 R19, R19, R22, RZ ;  /* 0x0000001613137227 */ /* 0x000fe200078e00ff */
[----:B------:R-:W0:Y:S03]  /*14b0*/  @P0 LDS R24, [UR4] ;  /* 0x00000004ff180984 */ /* 0x000e260008000800 */
[----:B------:R-:W-:Y:S01]  /*14c0*/  IMAD R18, R19, R18, R22 ;  /* 0x0000001213127224 */ /* 0x000fe200078e0216 */
[----:B------:R1:W-:Y:S04]  /*14d0*/  @P0 STS [UR4], R21 ;  /* 0x00000015ff000988 */ /* 0x0003e80008000804 */
[----:B------:R-:W-:-:S13]  /*14e0*/  ISETP.GT.U32.AND P1, PT, R13, R18, PT ;  /* 0x000000120d00720c */ /* 0x000fda0003f24070 */
[----:B------:R-:W-:-:S05]  /*14f0*/  @!P1 IMAD.IADD R18, R18, 0x1, -R13 ;  /* 0x0000000112129824 */ /* 0x000fca00078e0a0d */
[----:B------:R-:W-:-:S13]  /*1500*/  ISETP.GT.U32.AND P1, PT, R13, R18, PT ;  /* 0x000000120d00720c */ /* 0x000fda0003f24070 */
[----:B------:R-:W-:Y:S01]  /*1510*/  @!P1 IMAD.IADD R18, R18, 0x1, -R13 ;  /* 0x0000000112129824 */ /* 0x000fe200078e0a0d */
[----:B------:R-:W-:-:S04]  /*1520*/  ISETP.LE.AND P1, PT, RZ, UR5, PT ;  /* 0x00000005ff007c0c */ /* 0x000fc8000bf23270 */
[----:B------:R-:W-:Y:S01]  /*1530*/  R2UR UR5, R18 ;  /* 0x00000000120572ca */ /* 0x000fe200000e0000 */
[----:B------:R-:W-:-:S05]  /*1540*/  IMAD.WIDE R18, R5, 0x4, R14 ;  /* 0x0000000405127825 */ /* 0x000fca00078e020e */
[----:B------:R2:W-:Y:S07]  /*1550*/  STG.E desc[UR14][R18.64], R11 ;  /* 0x0000000b12007986 */ /* 0x0005ee000c10190e */
[----:B------:R-:W-:-:S05]  /*1560*/  @!P1 IMAD R13, RZ, RZ, -UR5 ;  /* 0x80000005ff0d9e24 */ /* 0x000fca000f8e02ff */
[----:B------:R-:W-:Y:S02]  /*1570*/  @!P1 R2UR UR5, R13 ;  /* 0x000000000d0592ca */ /* 0x000fe400000e0000 */
[----:B------:R-:W-:-:S04]  /*1580*/  MOV R13, UR9 ;  /* 0x00000009000d7c02 */ /* 0x000fc80008000f00 */
[----:B------:R-:W-:Y:S01]  /*1590*/  IADD3 R22, PT, PT, R13, -0x1, R12 ;  /* 0xffffffff0d167810 */ /* 0x000fe20007ffe00c */
[----:B0-----:R-:W-:Y:S02]  /*15a0*/  @P0 FADD R13, R21, -R24 ;  /* 0x80000018150d0221 */ /* 0x001fe40000000000 */
[----:B------:R-:W-:Y:S01]  /*15b0*/  @!UP0 ULOP3.LUT UR5, URZ, UR9, URZ, 0x33, !UPT ;  /* 0x00000009ff058292 */ /* 0x000fe2000f8e33ff */
[----:B------:R-:W-:Y:S01]  /*15c0*/  ISETP.GE.AND P1, PT, R5, R22, PT ;  /* 0x000000160500720c */ /* 0x000fe20003f26270 */
[----:B-1----:R-:W-:-:S04]  /*15d0*/  @P0 IMAD.MOV.U32 R21, RZ, RZ, R13 ;  /* 0x000000ffff150224 */ /* 0x002fc800078e000d */
[----:B------:R-:W-:Y:S01]  /*15e0*/  FADD R0, R0, R21 ;  /* 0x0000001500007221 */ /* 0x000fe20000000000 */
[----:B------:R-:W-:-:S07]  /*15f0*/  UMOV UR4, UR5 ;  /* 0x0000000500047c82 */ /* 0x000fce0008000000 */
[----:B--2---:R-:W-:Y:S05]  /*1600*/  @!P1 BRA `(.L_x_94) ;  /* 0x0000000000389947 */ /* 0x004fea0003800000 */
        /* <DEDUP_REMOVED lines=12> */
.L_x_96:
[----:B------:R-:W-:-:S05]  /*16d0*/  IMAD.WIDE R18, R5, 0x4, R16 ;  /* 0x0000000405127825 */ /* 0x000fca00078e0210 */
[----:B------:R0:W-:Y:S02]  /*16e0*/  STG.E desc[UR14][R18.64], R11 ;  /* 0x0000000b12007986 */ /* 0x0001e4000c10190e */
.L_x_94:
[----:B0-----:R-:W-:Y:S01]  /*16f0*/  IABS R11, UR8 ;  /* 0x00000008000b7c13 */ /* 0x001fe20008000000 */
[----:B------:R-:W-:Y:S01]  /*1700*/  VIADD R5, R5, 0x1 ;  /* 0x0000000105057836 */ /* 0x000fe20000000000 */
[----:B------:R-:W-:Y:S01]  /*1710*/  IABS R23, UR8 ;  /* 0x0000000800177c13 */ /* 0x000fe20008000000 */
[----:B------:R-:W-:Y:S01]  /*1720*/  UISETP.NE.AND UP0, UPT, UR8, URZ, UPT ;  /* 0x000000ff0800728c */ /* 0x000fe2000bf05270 */
[----:B------:R-:W0:Y:S08]  /*1730*/  I2F.RP R13, R11 ;  /* 0x0000000b000d7306 */ /* 0x000e300000209400 */
[----:B0-----:R-:W0:Y:S02]  /*1740*/  MUFU.RCP R13, R13 ;  /* 0x0000000d000d7308 */ /* 0x001e240000001000 */
[----:B0-----:R-:W-:-:S02]  /*1750*/  VIADD R18, R13, 0xffffffe ;  /* 0x0ffffffe0d127836 */ /* 0x001fc40000000000 */
[----:B------:R-:W-:-:S04]  /*1760*/  IMAD.MOV R13, RZ, RZ, -R23 ;  /* 0x000000ffff0d7224 */ /* 0x000fc800078e0a17 */
[----:B------:R0:W1:Y:S02]  /*1770*/  F2I.FTZ.U32.TRUNC.NTZ R19, R18 ;  /* 0x0000001200137305 */ /* 0x000064000021f000 */
[----:B0-----:R-:W-:Y:S02]  /*1780*/  IMAD.MOV.U32 R18, RZ, RZ, RZ ;  /* 0x000000ffff127224 */ /* 0x001fe400078e00ff */
[----:B-1----:R-:W-:-:S04]  /*1790*/  IMAD.MOV R22, RZ, RZ, -R19 ;  /* 0x000000ffff167224 */ /* 0x002fc800078e0a13 */
[----:B------:R-:W-:Y:S01]  /*17a0*/  IMAD R21, R22, R11, RZ ;  /* 0x0000000b16157224 */ /* 0x000fe200078e02ff */
[----:B------:R-:W-:-:S03]  /*17b0*/  IABS R22, UR6 ;  /* 0x0000000600167c13 */ /* 0x000fc60008000000 */
[----:B------:R-:W-:-:S06]  /*17c0*/  IMAD.HI.U32 R19, R19, R21, R18 ;  /* 0x0000001513137227 */ /* 0x000fcc00078e0012 */
[----:B------:R-:W-:-:S04]  /*17d0*/  IMAD.HI.U32 R19, R19, R22, RZ ;  /* 0x0000001613137227 */ /* 0x000fc800078e00ff */
[----:B------:R-:W-:-:S05]  /*17e0*/  IMAD R18, R19, R13, R22 ;  /* 0x0000000d13127224 */ /* 0x000fca00078e0216 */
[----:B------:R-:W-:-:S13]  /*17f0*/  ISETP.GT.U32.AND P0, PT, R11, R18, PT ;  /* 0x000000120b00720c */ /* 0x000fda0003f04070 */
[----:B------:R-:W-:-:S04]  /*1800*/  @!P0 IADD3 R18, PT, PT, R18, -R11, RZ ;  /* 0x8000000b12128210 */ /* 0x000fc80007ffe0ff */
[----:B------:R-:W-:-:S13]  /*1810*/  ISETP.GT.U32.AND P0, PT, R11, R18, PT ;  /* 0x000000120b00720c */ /* 0x000fda0003f04070 */
[----:B------:R-:W-:Y:S01]  /*1820*/  @!P0 IMAD.IADD R18, R18, 0x1, -R11 ;  /* 0x0000000112128824 */ /* 0x000fe200078e0a0b */
[----:B------:R-:W-:Y:S01]  /*1830*/  ISETP.LE.AND P0, PT, RZ, UR6, PT ;  /* 0x00000006ff007c0c */ /* 0x000fe2000bf03270 */
[----:B------:R-:W0:Y:S03]  /*1840*/  LDCU UR6, c[0x0][0x3a0] ;  /* 0x00007400ff0677ac */ /* 0x000e260008000800 */
[----:B------:R-:W-:-:S13]  /*1850*/  R2UR UR5, R18 ;  /* 0x00000000120572ca */ /* 0x000fda00000e0000 */
[----:B------:R-:W-:-:S05]  /*1860*/  @!P0 IMAD R11, RZ, RZ, -UR5 ;  /* 0x80000005ff0b8e24 */ /* 0x000fca000f8e02ff */
[----:B------:R-:W-:Y:S02]  /*1870*/  @!P0 R2UR UR5, R11 ;  /* 0x000000000b0582ca */ /* 0x000fe400000e0000 */
[----:B0-----:R-:W-:-:S07]  /*1880*/  ISETP.NE.AND P0, PT, R5, UR6, PT ;  /* 0x0000000605007c0c */ /* 0x001fce000bf05270 */
[----:B------:R-:W-:-:S06]  /*1890*/  @!UP0 ULOP3.LUT UR5, URZ, UR8, URZ, 0x33, !UPT ;  /* 0x00000008ff058292 */ /* 0x000fcc000f8e33ff */
[----:B------:R-:W-:Y:S06]  /*18a0*/  @P0 BRA `(.L_x_97) ;  /* 0xfffffff0006c0947 */ /* 0x000fec000383ffff */
[----:B------:R-:W-:Y:S05]  /*18b0*/  EXIT ;  /* 0x000000000000794d */ /* 0x000fea0003800000 */
        .weak           $__internal_2_$__cuda_sm3x_div_rn_noftz_f32_slowpath
        .type           $__internal_2_$__cuda_sm3x_div_rn_noftz_f32_slowpath,@function
        .size           $__internal_2_$__cuda_sm3x_div_rn_noftz_f32_slowpath,(.L_x_109 - $__internal_2_$__cuda_sm3x_div_rn_noftz_f32_slowpath)
$__internal_2_$__cuda_sm3x_div_rn_noftz_f32_slowpath:
[----:B------:R-:W-:Y:S02]  /*18c0*/  SHF.R.U32.HI R19, RZ, 0x17, R18 ;  /* 0x00000017ff137819 */ /* 0x000fe40000011612 */
[----:B------:R-:W-:Y:S02]  /*18d0*/  SHF.R.U32.HI R23, RZ, 0x17, R11 ;  /* 0x00000017ff177819 */ /* 0x000fe4000001160b */
[----:B------:R-:W-:Y:S02]  /*18e0*/  LOP3.LUT R19, R19, 0xff, RZ, 0xc0, !PT ;  /* 0x000000ff13137812 */ /* 0x000fe400078ec0ff */
[----:B------:R-:W-:-:S03]  /*18f0*/  LOP3.LUT R23, R23, 0xff, RZ, 0xc0, !PT ;  /* 0x000000ff17177812 */ /* 0x000fc600078ec0ff */
[----:B------:R-:W-:Y:S02]  /*1900*/  VIADD R24, R19, 0xffffffff ;  /* 0xffffffff13187836 */ /* 0x000fe40000000000 */
[----:B------:R-:W-:-:S03]  /*1910*/  VIADD R22, R23, 0xffffffff ;  /* 0xffffffff17167836 */ /* 0x000fc60000000000 */
        /* <DEDUP_REMOVED lines=20> */
[----:B------:R-:W-:Y:S02]  /*1a60*/  ISETP.GE.AND P0, PT, R22, RZ, PT ;  /* 0x000000ff1600720c */ /* 0x000fe40003f06270 */
[----:B------:R-:W-:-:S11]  /*1a70*/  ISETP.GE.AND P1, PT, R24, RZ, PT ;  /* 0x000000ff1800720c */ /* 0x000fd60003f26270 */
[----:B------:R-:W-:Y:S01]  /*1a80*/  @P0 IMAD.MOV.U32 R21, RZ, RZ, RZ ;  /* 0x000000ffff150224 */ /* 0x000fe200078e00ff */
[----:B------:R-:W-:Y:S01]  /*1a90*/  @!P0 MOV R21, 0xffffffc0 ;  /* 0xffffffc000158802 */ /* 0x000fe20000000f00 */
[----:B------:R-:W-:Y:S01]  /*1aa0*/  @!P0 FFMA R11, R11, 1.84467440737095516160e+19, RZ ;  /* 0x5f8000000b0b8823 */ /* 0x000fe200000000ff */
[----:B------:R-:W-:-:S03]  /*1ab0*/  @!P1 FFMA R18, R18, 1.84467440737095516160e+19, RZ ;  /* 0x5f80000012129823 */ /* 0x000fc600000000ff */
[----:B------:R-:W-:-:S07]  /*1ac0*/  @!P1 VIADD R21, R21, 0x40 ;  /* 0x0000004015159836 */ /* 0x000fce0000000000 */
.L_x_98:
[----:B------:R-:W-:-:S05]  /*1ad0*/  LEA R25, R19, 0xc0800000, 0x17 ;  /* 0xc080000013197811 */ /* 0x000fca00078eb8ff */
[----:B------:R-:W-:Y:S02]  /*1ae0*/  IMAD.IADD R25, R18, 0x1, -R25 ;  /* 0x0000000112197824 */ /* 0x000fe400078e0a19 */
[----:B------:R-:W-:Y:S02]  /*1af0*/  VIADD R18, R23, 0xffffff81 ;  /* 0xffffff8117127836 */ /* 0x000fe40000000000 */
[----:B------:R-:W0:Y:S01]  /*1b00*/  MUFU.RCP R27, R25 ;  /* 0x00000019001b7308 */ /* 0x000e220000001000 */
[----:B------:R-:W-:Y:S01]  /*1b10*/  FADD.FTZ R22, -R25, -RZ ;  /* 0x800000ff19167221 */ /* 0x000fe20000010100 */
[----:B------:R-:W-:-:S03]  /*1b20*/  IMAD R11, R18, -0x800000, R11 ;  /* 0xff800000120b7824 */ /* 0x000fc600078e020b */
[----:B0-----:R-:W-:-:S04]  /*1b30*/  FFMA R24, R27, R22, 1 ;  /* 0x3f8000001b187423 */ /* 0x001fc80000000016 */
[----:B------:R-:W-:-:S04]  /*1b40*/  FFMA R24, R27, R24, R27 ;  /* 0x000000181b187223 */ /* 0x000fc8000000001b */
[----:B------:R-:W-:-:S04]  /*1b50*/  FFMA R23, R11, R24, RZ ;  /* 0x000000180b177223 */ /* 0x000fc800000000ff */
[----:B------:R-:W-:-:S04]  /*1b60*/  FFMA R26, R22, R23, R11 ;  /* 0x00000017161a7223 */ /* 0x000fc8000000000b */
[----:B------:R-:W-:Y:S01]  /*1b70*/  FFMA R23, R24, R26, R23 ;  /* 0x0000001a18177223 */ /* 0x000fe20000000017 */
[----:B------:R-:W-:-:S03]  /*1b80*/  IADD3 R26, PT, PT, R18, 0x7f, -R19 ;  /* 0x0000007f121a7810 */ /* 0x000fc60007ffe813 */
[----:B------:R-:W-:Y:S02]  /*1b90*/  FFMA R22, R22, R23, R11 ;  /* 0x0000001716167223 */ /* 0x000fe4000000000b */
[----:B------:R-:W-:Y:S02]  /*1ba0*/  IMAD.IADD R26, R26, 0x1, R21 ;  /* 0x000000011a1a7824 */ /* 0x000fe400078e0215 */
[----:B------:R-:W-:-:S05]  /*1bb0*/  FFMA R11, R24, R22, R23 ;  /* 0x00000016180b7223 */ /* 0x000fca0000000017 */
[----:B------:R-:W-:-:S04]  /*1bc0*/  SHF.R.U32.HI R18, RZ, 0x17, R11 ;  /* 0x00000017ff127819 */ /* 0x000fc8000001160b */
[----:B------:R-:W-:-:S05]  /*1bd0*/  LOP3.LUT R18, R18, 0xff, RZ, 0xc0, !PT ;  /* 0x000000ff12127812 */ /* 0x000fca00078ec0ff */
[----:B------:R-:W-:-:S04]  /*1be0*/  IMAD.IADD R18, R18, 0x1, R26 ;  /* 0x0000000112127824 */ /* 0x000fc800078e021a */
        /* <DEDUP_REMOVED lines=10> */
[-CC-:B------:R-:W-:Y:S01]  /*1c90*/  FFMA.RZ R19, R24, R22.reuse, R23.reuse ;  /* 0x0000001618137223 */ /* 0x180fe2000000c017 */
[C---:B------:R-:W-:Y:S02]  /*1ca0*/  ISETP.NE.AND P2, PT, R18.reuse, RZ, PT ;  /* 0x000000ff1200720c */ /* 0x040fe40003f45270 */
[----:B------:R-:W-:Y:S02]  /*1cb0*/  ISETP.NE.AND P1, PT, R18, RZ, PT ;  /* 0x000000ff1200720c */ /* 0x000fe40003f25270 */
[----:B------:R-:W-:Y:S01]  /*1cc0*/  LOP3.LUT R21, R19, 0x7fffff, RZ, 0xc0, !PT ;  /* 0x007fffff13157812 */ /* 0x000fe200078ec0ff */
[CCC-:B------:R-:W-:Y:S01]  /*1cd0*/  FFMA.RP R19, R24.reuse, R22.reuse, R23.reuse ;  /* 0x0000001618137223 */ /* 0x1c0fe20000008017 */
[----:B------:R-:W-:Y:S01]  /*1ce0*/  FFMA.RM R22, R24, R22, R23 ;  /* 0x0000001618167223 */ /* 0x000fe20000004017 */
[----:B------:R-:W-:Y:S01]  /*1cf0*/  IADD3 R24, PT, PT, R18, 0x20, RZ ;  /* 0x0000002012187810 */ /* 0x000fe20007ffe0ff */
[----:B------:R-:W-:Y:S01]  /*1d00*/  IMAD.MOV R18, RZ, RZ, -R18 ;  /* 0x000000ffff127224 */ /* 0x000fe200078e0a12 */
[----:B------:R-:W-:-:S02]  /*1d10*/  LOP3.LUT R21, R21, 0x800000, RZ, 0xfc, !PT ;  /* 0x0080000015157812 */ /* 0x000fc400078efcff */
[----:B------:R-:W-:Y:S02]  /*1d20*/  FSETP.NEU.FTZ.AND P0, PT, R19, R22, PT ;  /* 0x000000161300720b */ /* 0x000fe40003f1d000 */
[----:B------:R-:W-:Y:S02]  /*1d30*/  SHF.L.U32 R24, R21, R24, RZ ;  /* 0x0000001815187219 */ /* 0x000fe400000006ff */
[----:B------:R-:W-:Y:S02]  /*1d40*/  SEL R18, R18, RZ, P2 ;  /* 0x000000ff12127207 */ /* 0x000fe40001000000 */
[----:B------:R-:W-:Y:S02]  /*1d50*/  ISETP.NE.AND P1, PT, R24, RZ, P1 ;  /* 0x000000ff1800720c */ /* 0x000fe40000f25270 */
[----:B------:R-:W-:Y:S02]  /*1d60*/  SHF.R.U32.HI R18, RZ, R18, R21 ;  /* 0x00000012ff127219 */ /* 0x000fe40000011615 */
[----:B------:R-:W-:-:S02]  /*1d70*/  PLOP3.LUT P0, PT, P0, P1, PT, 0xf8, 0x8f ;  /* 0x00000000008f781c */ /* 0x000fc40000703f70 */
[----:B------:R-:W-:Y:S02]  /*1d80*/  SHF.R.U32.HI R22, RZ, 0x1, R18 ;  /* 0x00000001ff167819 */ /* 0x000fe40000011612 */
[----:B------:R-:W-:-:S04]  /*1d90*/  SEL R19, RZ, 0x1, !P0 ;  /* 0x00000001ff137807 */ /* 0x000fc80004000000 */
[----:B------:R-:W-:-:S04]  /*1da0*/  LOP3.LUT R19, R19, 0x1, R22, 0xf8, !PT ;  /* 0x0000000113137812 */ /* 0x000fc800078ef816 */
[----:B------:R-:W-:-:S05]  /*1db0*/  LOP3.LUT R19, R19, R18, RZ, 0xc0, !PT ;  /* 0x0000001213137212 */ /* 0x000fca00078ec0ff */
[----:B------:R-:W-:-:S05]  /*1dc0*/  IMAD.IADD R22, R22, 0x1, R19 ;  /* 0x0000000116167824 */ /* 0x000fca00078e0213 */
[----:B------:R-:W-:Y:S01]  /*1dd0*/  LOP3.LUT R11, R22, R11, RZ, 0xfc, !PT ;  /* 0x0000000b160b7212 */ /* 0x000fe200078efcff */
[----:B------:R-:W-:Y:S06]  /*1de0*/  BRA `(.L_x_105) ;  /* 0x0000000000347947 */ /* 0x000fec0003800000 */
.L_x_104:
[----:B------:R-:W-:-:S04]  /*1df0*/  LOP3.LUT R11, R11, 0x80000000, RZ, 0xc0, !PT ;  /* 0x800000000b0b7812 */ /* 0x000fc800078ec0ff */
[----:B------:R-:W-:Y:S01]  /*1e00*/  LOP3.LUT R11, R11, 0x7f800000, RZ, 0xfc, !PT ;  /* 0x7f8000000b0b7812 */ /* 0x000fe200078efcff */
[----:B------:R-:W-:Y:S06]  /*1e10*/  BRA `(.L_x_105) ;  /* 0x0000000000287947 */ /* 0x000fec0003800000 */
.L_x_103:
[----:B------:R-:W-:Y:S01]  /*1e20*/  IMAD R11, R26, 0x800000, R11 ;  /* 0x008000001a0b7824 */ /* 0x000fe200078e020b */
[----:B------:R-:W-:Y:S06]  /*1e30*/  BRA `(.L_x_105) ;  /* 0x0000000000207947 */ /* 0x000fec0003800000 */
.L_x_102:
[----:B------:R-:W-:-:S04]  /*1e40*/  LOP3.LUT R11, R18, 0x80000000, R11, 0x48, !PT ;  /* 0x80000000120b7812 */ /* 0x000fc800078e480b */
[----:B------:R-:W-:Y:S01]  /*1e50*/  LOP3.LUT R11, R11, 0x7f800000, RZ, 0xfc, !PT ;  /* 0x7f8000000b0b7812 */ /* 0x000fe200078efcff */
[----:B------:R-:W-:Y:S06]  /*1e60*/  BRA `(.L_x_105) ;  /* 0x0000000000147947 */ /* 0x000fec0003800000 */
.L_x_101:
[----:B------:R-:W-:Y:S01]  /*1e70*/  LOP3.LUT R11, R18, 0x80000000, R11, 0x48, !PT ;  /* 0x80000000120b7812 */ /* 0x000fe200078e480b */
[----:B------:R-:W-:Y:S06]  /*1e80*/  BRA `(.L_x_105) ;  /* 0x00000000000c7947 */ /* 0x000fec0003800000 */
.L_x_100:
[----:B------:R-:W0:Y:S01]  /*1e90*/  MUFU.RSQ R11, -QNAN ;  /* 0xffc00000000b7908 */ /* 0x000e220000001400 */
[----:B------:R-:W-:Y:S05]  /*1ea0*/  BRA `(.L_x_105) ;  /* 0x0000000000047947 */ /* 0x000fea0003800000 */
.L_x_99:
[----:B------:R-:W-:-:S07]  /*1eb0*/  FADD.FTZ R11, R11, R18 ;  /* 0x000000120b0b7221 */ /* 0x000fce0000010000 */
.L_x_105:
[----:B------:R-:W-:Y:S02]  /*1ec0*/  IMAD.MOV.U32 R18, RZ, RZ, R13 ;  /* 0x000000ffff127224 */ /* 0x000fe400078e000d */
[----:B------:R-:W-:-:S04]  /*1ed0*/  IMAD.MOV.U32 R19, RZ, RZ, 0x0 ;  /* 0x00000000ff137424 */ /* 0x000fc800078e00ff */
[----:B0-----:R-:W-:Y:S05]  /*1ee0*/  RET.REL.NODEC R18 `(srsi_batch_f32) ;  /* 0xffffffe012447950 */ /* 0x001fea0003c3ffff */
.L_x_106:
        /* <DEDUP_REMOVED lines=9> */
.L_x_109:


//--------------------- .nv.shared.srsi_many_series_one_param_f32 --------------------------
	.section	.nv.shared.srsi_many_series_one_param_f32,"aw",@nobits
	.sectionflags	@""
	.align	16
	.zero		1024


//--------------------- .nv.shared.reserved.0     --------------------------
	.section	.nv.shared.reserved.0,"aw",@nobits
	.weak		__nv_reservedSMEM_offset_0_alias
	.size		__nv_reservedSMEM_offset_0_alias, 0, 64
	.other		__nv_reservedSMEM_offset_0_alias,@"STO_CUDA_RESERVED_SHARED STV_DEFAULT"
__nv_reservedSMEM_offset_0_alias:
	.zero		0
	.zero		64


//--------------------- .nv.shared.srsi_batch_f32 --------------------------
	.section	.nv.shared.srsi_batch_f32,"aw",@nobits
	.sectionflags	@""
	.align	16
	.zero		1024


//--------------------- .nv.constant0.srsi_many_series_one_param_f32 --------------------------
	.section	.nv.constant0.srsi_many_series_one_param_f32,"a",@progbits
	.sectionflags	@""
	.align	4
.nv.constant0.srsi_many_series_one_param_f32:
	.zero		952


//--------------------- .nv.constant0.srsi_batch_f32 --------------------------
	.section	.nv.constant0.srsi_batch_f32,"a",@progbits
	.sectionflags	@""
	.align	4
.nv.constant0.srsi_batch_f32:
	.zero		960


//--------------------- SYMBOLS --------------------------

	.type		.nv.reservedSmem.offset0,@object
	.size		.nv.reservedSmem.offset0,0x4
	.type		.nv.reservedSmem.cap,@object
	.size		.nv.reservedSmem.cap,0x4
